// auto-generated by cutlass_sweep.gemm — config: {"arch": "sm_100", "cluster_m": 1, "cluster_n": 2, "dtype": "bf16", "stages": 4, "tile_k": 128, "tile_m": 128, "tile_n": 64}
#include "cutlass/cutlass.h"
#include "cutlass/gemm/collective/collective_builder.hpp"
#include "cutlass/gemm/device/gemm_universal_adapter.h"
#include "cutlass/gemm/kernel/gemm_universal.hpp"
#include "cutlass/epilogue/collective/collective_builder.hpp"

using ElemA = cutlass::bfloat16_t;
using ElemB = cutlass::bfloat16_t;
using ElemCD = cutlass::bfloat16_t;
using Acc  = float;
using TileShape    = cute::Shape<cute::_128, cute::_64, cute::_128>;
using ClusterShape = cute::Shape<cute::_1, cute::_2, cute::_1>;

using CollectiveEpilogue = typename cutlass::epilogue::collective::CollectiveBuilder<
    cutlass::arch::Sm100, cutlass::arch::OpClassTensorOp,
    TileShape, ClusterShape,
    cutlass::epilogue::collective::EpilogueTileAuto,
    Acc, Acc,
    ElemCD, cutlass::layout::RowMajor, 128 / cutlass::sizeof_bits<ElemCD>::value,
    ElemCD, cutlass::layout::RowMajor, 128 / cutlass::sizeof_bits<ElemCD>::value,
    cutlass::epilogue::collective::EpilogueScheduleAuto
  >::CollectiveOp;

using CollectiveMainloop = typename cutlass::gemm::collective::CollectiveBuilder<
    cutlass::arch::Sm100, cutlass::arch::OpClassTensorOp,
    ElemA, cutlass::layout::RowMajor, 128 / cutlass::sizeof_bits<ElemA>::value,
    ElemB, cutlass::layout::ColumnMajor, 128 / cutlass::sizeof_bits<ElemB>::value,
    Acc,
    TileShape, ClusterShape,
    cutlass::gemm::collective::StageCount<4>,
    cutlass::gemm::collective::KernelScheduleAuto
  >::CollectiveOp;

using GemmKernel = cutlass::gemm::kernel::GemmUniversal<
    cute::Shape<int,int,int,int>,
    CollectiveMainloop,
    CollectiveEpilogue
>;
using Gemm = cutlass::gemm::device::GemmUniversalAdapter<GemmKernel>;

// Force the device kernel symbol into the cubin without needing a host main.
auto* _anchor = &cutlass::device_kernel<GemmKernel>;


// ===== COMPILED SASS (sm_100a) =====

	.target	sm_100a

	.elftype	@"ET_EXEC"


//--------------------- .note.nv.tkinfo           --------------------------
	.section	.note.nv.tkinfo,"",@"SHT_NOTE"
	.sectionflags	@"SHF_NOTE_NV_TKINFO"
	.tkinfo
        /*0018*/ 	.word	0x00000002
        /*0030*/ 	.string	""
        /*0030*/ 	.string	"ptxas"
        /*0030*/ 	.string	"Cuda compilation tools, release 13.0, V13.0.88"
        /*0030*/ 	.string	"Build cuda_13.0.r13.0/compiler.36424714_0"
        /*0030*/ 	.string	"-arch sm_100a -m 64 "



//--------------------- .note.nv.cuinfo           --------------------------
	.section	.note.nv.cuinfo,"",@"SHT_NOTE"
	.sectionflags	@"SHF_NOTE_NV_CUINFO"
        /*0018*/ 	.short	0x0002
        /*001a*/ 	.short	0x0064
        /*001c*/ 	.short	0x0082
	.zero		2


//--------------------- .nv.info                  --------------------------
	.section	.nv.info,"",@"SHT_CUDA_INFO"
	.align	4


	//----- nvinfo : EIATTR_REGCOUNT
	.align		4
        /*0000*/ 	.byte	0x04, 0x2f
        /*0002*/ 	.short	(.L_19 - .L_18)
	.align		4
.L_18:
        /*0004*/ 	.word	index@(_ZN7cutlass13device_kernelINS_4gemm6kernel13GemmUniversalIN4cute5tupleIJiiiiEEENS1_10collective13CollectiveMmaINS1_35MainloopSm100TmaUmmaWarpSpecializedILi4ELi2ELi4ENS5_IJNS4_1CILi1EEENSA_ILi2EEESB_EEEEENS5_IJNSA_ILi128EEENSA_ILi64EEESF_EEENS_10bfloat16_tENS5_IJlSB_lEEESI_SJ_NS4_8TiledMMAINS4_8MMA_AtomIJNS4_20SM100_MMA_F16BF16_SSISI_SI_fLi128ELi64ELNS4_4UMMA5MajorE0ELSO_0ELNSN_7ScaleInE0ELSP_0EEEEEENS4_6LayoutINS5_IJSB_SB_SB_EEENS5_IJNSA_ILi0EEESU_SU_EEEEENS5_IJNS4_10UnderscoreESX_SX_EEEEENS4_23SM90_TMA_LOAD_MULTICASTENS4_14ComposedLayoutINS4_7SwizzleILi3ELi4ELi3EEENS4_18smem_ptr_flag_bitsILi16EEENSS_INS5_IJNSA_ILi8EEESG_EEENS5_IJSG_SB_EEEEEEEvNS4_8identityENS4_13SM90_TMA_LOADES1A_vS1B_EENS_8epilogue10collective18CollectiveEpilogueINS1E_23Sm100TmaWarpSpecializedILi3ELi2ELi32ELb1ELb0EEEJSH_NS5_IJNSS_ISF_SB_EENSS_INSA_ILi32EEESB_EEEEESI_SJ_SI_SJ_NS1E_6fusion15FusionCallbacksIS1I_NS1N_17LinearCombinationISI_fSI_fLNS_15FloatRoundStyleE2EEESH_S1M_JEEENS4_5SM1004TMEM4LOAD26SM100_TMEM_LOAD_32dp32b32xES1C_NS11_INS12_ILi2ELi4ELi3EEES15_NSS_INS5_IJS16_S1K_EEENS5_IJS1K_SB_EEEEEEENS4_39AutoVectorizingCopyWithAssumedAlignmentILi128EEENS4_14SM90_TMA_STOREES21_S23_S23_EEEvvEEEEvNT_6ParamsE)
        /*0008*/ 	.word	0x00000079


	//----- nvinfo : EIATTR_FRAME_SIZE
	.align		4
.L_19:
        /*000c*/ 	.byte	0x04, 0x11
        /*000e*/ 	.short	(.L_21 - .L_20)
	.align		4
.L_20:
        /*0010*/ 	.word	index@($__internal_2_$__cuda_sm10x_tcgen05_guardrail_trap_unallocated_columns_being_dealloced)
        /*0014*/ 	.word	0x00000000


	//----- nvinfo : EIATTR_FRAME_SIZE
	.align		4
.L_21:
        /*0018*/ 	.byte	0x04, 0x11
        /*001a*/ 	.short	(.L_23 - .L_22)
	.align		4
.L_22:
        /*001c*/ 	.word	index@($__internal_1_$__cuda_sm10x_tcgen05_guardrail_trap_phase_invalid_during_alloc)
        /*0020*/ 	.word	0x00000000


	//----- nvinfo : EIATTR_FRAME_SIZE
	.align		4
.L_23:
        /*0024*/ 	.byte	0x04, 0x11
        /*0026*/ 	.short	(.L_25 - .L_24)
	.align		4
.L_24:
        /*0028*/ 	.word	index@($__internal_0_$__cuda_sm10x_tcgen05_guardrail_trap_col_being_dealloced_not_returned_by_alloc)
        /*002c*/ 	.word	0x00000000


	//----- nvinfo : EIATTR_FRAME_SIZE
	.align		4
.L_25:
        /*0030*/ 	.byte	0x04, 0x11
        /*0032*/ 	.short	(.L_27 - .L_26)
	.align		4
.L_26:
        /*0034*/ 	.word	index@(_ZN7cutlass13device_kernelINS_4gemm6kernel13GemmUniversalIN4cute5tupleIJiiiiEEENS1_10collective13CollectiveMmaINS1_35MainloopSm100TmaUmmaWarpSpecializedILi4ELi2ELi4ENS5_IJNS4_1CILi1EEENSA_ILi2EEESB_EEEEENS5_IJNSA_ILi128EEENSA_ILi64EEESF_EEENS_10bfloat16_tENS5_IJlSB_lEEESI_SJ_NS4_8TiledMMAINS4_8MMA_AtomIJNS4_20SM100_MMA_F16BF16_SSISI_SI_fLi128ELi64ELNS4_4UMMA5MajorE0ELSO_0ELNSN_7ScaleInE0ELSP_0EEEEEENS4_6LayoutINS5_IJSB_SB_SB_EEENS5_IJNSA_ILi0EEESU_SU_EEEEENS5_IJNS4_10UnderscoreESX_SX_EEEEENS4_23SM90_TMA_LOAD_MULTICASTENS4_14ComposedLayoutINS4_7SwizzleILi3ELi4ELi3EEENS4_18smem_ptr_flag_bitsILi16EEENSS_INS5_IJNSA_ILi8EEESG_EEENS5_IJSG_SB_EEEEEEEvNS4_8identityENS4_13SM90_TMA_LOADES1A_vS1B_EENS_8epilogue10collective18CollectiveEpilogueINS1E_23Sm100TmaWarpSpecializedILi3ELi2ELi32ELb1ELb0EEEJSH_NS5_IJNSS_ISF_SB_EENSS_INSA_ILi32EEESB_EEEEESI_SJ_SI_SJ_NS1E_6fusion15FusionCallbacksIS1I_NS1N_17LinearCombinationISI_fSI_fLNS_15FloatRoundStyleE2EEESH_S1M_JEEENS4_5SM1004TMEM4LOAD26SM100_TMEM_LOAD_32dp32b32xES1C_NS11_INS12_ILi2ELi4ELi3EEES15_NSS_INS5_IJS16_S1K_EEENS5_IJS1K_SB_EEEEEEENS4_39AutoVectorizingCopyWithAssumedAlignmentILi128EEENS4_14SM90_TMA_STOREES21_S23_S23_EEEvvEEEEvNT_6ParamsE)
        /*0038*/ 	.word	0x00000000


	//----- nvinfo : EIATTR_MIN_STACK_SIZE
	.align		4
.L_27:
        /*003c*/ 	.byte	0x04, 0x12
        /*003e*/ 	.short	(.L_29 - .L_28)
	.align		4
.L_28:
        /*0040*/ 	.word	index@(_ZN7cutlass13device_kernelINS_4gemm6kernel13GemmUniversalIN4cute5tupleIJiiiiEEENS1_10collective13CollectiveMmaINS1_35MainloopSm100TmaUmmaWarpSpecializedILi4ELi2ELi4ENS5_IJNS4_1CILi1EEENSA_ILi2EEESB_EEEEENS5_IJNSA_ILi128EEENSA_ILi64EEESF_EEENS_10bfloat16_tENS5_IJlSB_lEEESI_SJ_NS4_8TiledMMAINS4_8MMA_AtomIJNS4_20SM100_MMA_F16BF16_SSISI_SI_fLi128ELi64ELNS4_4UMMA5MajorE0ELSO_0ELNSN_7ScaleInE0ELSP_0EEEEEENS4_6LayoutINS5_IJSB_SB_SB_EEENS5_IJNSA_ILi0EEESU_SU_EEEEENS5_IJNS4_10UnderscoreESX_SX_EEEEENS4_23SM90_TMA_LOAD_MULTICASTENS4_14ComposedLayoutINS4_7SwizzleILi3ELi4ELi3EEENS4_18smem_ptr_flag_bitsILi16EEENSS_INS5_IJNSA_ILi8EEESG_EEENS5_IJSG_SB_EEEEEEEvNS4_8identityENS4_13SM90_TMA_LOADES1A_vS1B_EENS_8epilogue10collective18CollectiveEpilogueINS1E_23Sm100TmaWarpSpecializedILi3ELi2ELi32ELb1ELb0EEEJSH_NS5_IJNSS_ISF_SB_EENSS_INSA_ILi32EEESB_EEEEESI_SJ_SI_SJ_NS1E_6fusion15FusionCallbacksIS1I_NS1N_17LinearCombinationISI_fSI_fLNS_15FloatRoundStyleE2EEESH_S1M_JEEENS4_5SM1004TMEM4LOAD26SM100_TMEM_LOAD_32dp32b32xES1C_NS11_INS12_ILi2ELi4ELi3EEES15_NSS_INS5_IJS16_S1K_EEENS5_IJS1K_SB_EEEEEEENS4_39AutoVectorizingCopyWithAssumedAlignmentILi128EEENS4_14SM90_TMA_STOREES21_S23_S23_EEEvvEEEEvNT_6ParamsE)
        /*0044*/ 	.word	0x00000000
.L_29:


//--------------------- .nv.compat                --------------------------
	.section	.nv.compat,"",@"SHT_CUDA_COMPAT_INFO"
	.align	4
        /*0000*/ 	.byte	0x02, 0x09, 0x01, 0x00, 0x02, 0x02, 0x02, 0x00, 0x02, 0x05, 0x05, 0x00, 0x03, 0x07, 0x01, 0x01
        /*0010*/ 	.byte	0x02, 0x03, 0x01, 0x00, 0x02, 0x06, 0x01, 0x00, 0x04, 0x0b, 0x08, 0x00, 0x09, 0x00, 0x00, 0x00
        /*0020*/ 	.byte	0x00, 0x00, 0x00, 0x00


//--------------------- .nv.info._ZN7cutlass13device_kernelINS_4gemm6kernel13GemmUniversalIN4cute5tupleIJiiiiEEENS1_10collective13CollectiveMmaINS1_35MainloopSm100TmaUmmaWarpSpecializedILi4ELi2ELi4ENS5_IJNS4_1CILi1EEENSA_ILi2EEESB_EEEEENS5_IJNSA_ILi128EEENSA_ILi64EEESF_EEENS_10bfloat16_tENS5_IJlSB_lEEESI_SJ_NS4_8TiledMMAINS4_8MMA_AtomIJNS4_20SM100_MMA_F16BF16_SSISI_SI_fLi128ELi64ELNS4_4UMMA5MajorE0ELSO_0ELNSN_7ScaleInE0ELSP_0EEEEEENS4_6LayoutINS5_IJSB_SB_SB_EEENS5_IJNSA_ILi0EEESU_SU_EEEEENS5_IJNS4_10UnderscoreESX_SX_EEEEENS4_23SM90_TMA_LOAD_MULTICASTENS4_14ComposedLayoutINS4_7SwizzleILi3ELi4ELi3EEENS4_18smem_ptr_flag_bitsILi16EEENSS_INS5_IJNSA_ILi8EEESG_EEENS5_IJSG_SB_EEEEEEEvNS4_8identityENS4_13SM90_TMA_LOADES1A_vS1B_EENS_8epilogue10collective18CollectiveEpilogueINS1E_23Sm100TmaWarpSpecializedILi3ELi2ELi32ELb1ELb0EEEJSH_NS5_IJNSS_ISF_SB_EENSS_INSA_ILi32EEESB_EEEEESI_SJ_SI_SJ_NS1E_6fusion15FusionCallbacksIS1I_NS1N_17LinearCombinationISI_fSI_fLNS_15FloatRoundStyleE2EEESH_S1M_JEEENS4_5SM1004TMEM4LOAD26SM100_TMEM_LOAD_32dp32b32xES1C_NS11_INS12_ILi2ELi4ELi3EEES15_NSS_INS5_IJS16_S1K_EEENS5_IJS1K_SB_EEEEEEENS4_39AutoVectorizingCopyWithAssumedAlignmentILi128EEENS4_14SM90_TMA_STOREES21_S23_S23_EEEvvEEEEvNT_6ParamsE --------------------------
	.section	.nv.info._ZN7cutlass13device_kernelINS_4gemm6kernel13GemmUniversalIN4cute5tupleIJiiiiEEENS1_10collective13CollectiveMmaINS1_35MainloopSm100TmaUmmaWarpSpecializedILi4ELi2ELi4ENS5_IJNS4_1CILi1EEENSA_ILi2EEESB_EEEEENS5_IJNSA_ILi128EEENSA_ILi64EEESF_EEENS_10bfloat16_tENS5_IJlSB_lEEESI_SJ_NS4_8TiledMMAINS4_8MMA_AtomIJNS4_20SM100_MMA_F16BF16_SSISI_SI_fLi128ELi64ELNS4_4UMMA5MajorE0ELSO_0ELNSN_7ScaleInE0ELSP_0EEEEEENS4_6LayoutINS5_IJSB_SB_SB_EEENS5_IJNSA_ILi0EEESU_SU_EEEEENS5_IJNS4_10UnderscoreESX_SX_EEEEENS4_23SM90_TMA_LOAD_MULTICASTENS4_14ComposedLayoutINS4_7SwizzleILi3ELi4ELi3EEENS4_18smem_ptr_flag_bitsILi16EEENSS_INS5_IJNSA_ILi8EEESG_EEENS5_IJSG_SB_EEEEEEEvNS4_8identityENS4_13SM90_TMA_LOADES1A_vS1B_EENS_8epilogue10collective18CollectiveEpilogueINS1E_23Sm100TmaWarpSpecializedILi3ELi2ELi32ELb1ELb0EEEJSH_NS5_IJNSS_ISF_SB_EENSS_INSA_ILi32EEESB_EEEEESI_SJ_SI_SJ_NS1E_6fusion15FusionCallbacksIS1I_NS1N_17LinearCombinationISI_fSI_fLNS_15FloatRoundStyleE2EEESH_S1M_JEEENS4_5SM1004TMEM4LOAD26SM100_TMEM_LOAD_32dp32b32xES1C_NS11_INS12_ILi2ELi4ELi3EEES15_NSS_INS5_IJS16_S1K_EEENS5_IJS1K_SB_EEEEEEENS4_39AutoVectorizingCopyWithAssumedAlignmentILi128EEENS4_14SM90_TMA_STOREES21_S23_S23_EEEvvEEEEvNT_6ParamsE,"",@"SHT_CUDA_INFO"
	.sectionflags	@""
	.align	4


	//----- nvinfo : EIATTR_CUDA_API_VERSION
	.align		4
        /*0000*/ 	.byte	0x04, 0x37
        /*0002*/ 	.short	(.L_31 - .L_30)
.L_30:
        /*0004*/ 	.word	0x00000082


	//----- nvinfo : EIATTR_KPARAM_INFO
	.align		4
.L_31:
        /*0008*/ 	.byte	0x04, 0x17
        /*000a*/ 	.short	(.L_33 - .L_32)
.L_32:
        /*000c*/ 	.word	0x00000000
        /*0010*/ 	.short	0x0000
        /*0012*/ 	.short	0x0000
        /*0014*/ 	.byte	0x00, 0xf0, 0x01, 0x20


	//----- nvinfo : EIATTR_AT_ENTRY_FRAGMENTS
	.align		4
.L_33:
        /*0018*/ 	.byte	0x04, 0x4f
        /*001a*/ 	.short	(.L_35 - .L_34)


	//   ....[0]....
.L_34:
        /*001c*/ 	.word	0x00000006


	//----- nvinfo : EIATTR_RESERVED_SMEM_USED
	.align		4
.L_35:
        /*0020*/ 	.byte	0x01, 0x41
	.zero		2


	//----- nvinfo : EIATTR_SPARSE_MMA_MASK
	.align		4
        /*0024*/ 	.byte	0x03, 0x50
        /*0026*/ 	.short	0x0000


	//----- nvinfo : EIATTR_TCGEN05_1CTA_USED
	.align		4
        /*0028*/ 	.byte	0x01, 0x51
	.zero		2


	//----- nvinfo : EIATTR_MAXREG_COUNT
	.align		4
        /*002c*/ 	.byte	0x03, 0x1b
        /*002e*/ 	.short	0x00ff


	//----- nvinfo : EIATTR_NUM_BARRIERS
	.align		4
        /*0030*/ 	.byte	0x02, 0x4c
        /*0032*/ 	.byte	0x07
	.zero		1


	//----- nvinfo : EIATTR_EXTERNS
	.align		4
        /*0034*/ 	.byte	0x04, 0x0f
        /*0036*/ 	.short	(.L_37 - .L_36)


	//   ....[0]....
	.align		4
.L_36:
        /*0038*/ 	.word	index@(__assertfail)


	//----- nvinfo : EIATTR_MERCURY_ISA_VERSION
	.align		4
.L_37:
        /*003c*/ 	.byte	0x03, 0x5f
        /*003e*/ 	.short	0x0101


	//----- nvinfo : EIATTR_INT_WARP_WIDE_INSTR_OFFSETS
	.align		4
        /*0040*/ 	.byte	0x04, 0x31
        /*0042*/ 	.short	(.L_39 - .L_38)


	//   ....[0]....
.L_38:
        /*0044*/ 	.word	0x00003fe0


	//   ....[1]....
        /*0048*/ 	.word	0x00004000


	//   ....[2]....
        /*004c*/ 	.word	0x00004030


	//   ....[3]....
        /*0050*/ 	.word	0x00004c00


	//   ....[4]....
        /*0054*/ 	.word	0x00004c80


	//   ....[5]....
        /*0058*/ 	.word	0x00004d80


	//   ....[6]....
        /*005c*/ 	.word	0x00004e90


	//----- nvinfo : EIATTR_COOP_GROUP_MASK_REGIDS
	.align		4
.L_39:
        /*0060*/ 	.byte	0x04, 0x29
        /*0062*/ 	.short	(.L_41 - .L_40)


	//   ....[0]....
.L_40:
        /*0064*/ 	.word	0xffffffff


	//   ....[1]....
        /*0068*/ 	.word	0xffffffff


	//   ....[2]....
        /*006c*/ 	.word	0xffffffff


	//   ....[3]....
        /*0070*/ 	.word	0xffffffff


	//   ....[4]....
        /*0074*/ 	.word	0xffffffff


	//   ....[5]....
        /*0078*/ 	.word	0xffffffff


	//   ....[6]....
        /*007c*/ 	.word	0xffffffff


	//   ....[7]....
        /*0080*/ 	.word	0xffffffff


	//   ....[8]....
        /*0084*/ 	.word	0xffffffff


	//   ....[9]....
        /*0088*/ 	.word	0xffffffff


	//   ....[10]....
        /*008c*/ 	.word	0xffffffff


	//   ....[11]....
        /*0090*/ 	.word	0xffffffff


	//   ....[12]....
        /*0094*/ 	.word	0xffffffff


	//   ....[13]....
        /*0098*/ 	.word	0xffffffff


	//----- nvinfo : EIATTR_COOP_GROUP_INSTR_OFFSETS
	.align		4
.L_41:
        /*009c*/ 	.byte	0x04, 0x28
        /*009e*/ 	.short	(.L_43 - .L_42)


	//   ....[0]....
.L_42:
        /*00a0*/ 	.word	0x00000080


	//   ....[1]....
        /*00a4*/ 	.word	0x000004f0


	//   ....[2]....
        /*00a8*/ 	.word	0x000006a0


	//   ....[3]....
        /*00ac*/ 	.word	0x00000820


	//   ....[4]....
        /*00b0*/ 	.word	0x00000920


	//   ....[5]....
        /*00b4*/ 	.word	0x00000a90


	//   ....[6]....
        /*00b8*/ 	.word	0x00000c30


	//   ....[7]....
        /*00bc*/ 	.word	0x00000de0


	//   ....[8]....
        /*00c0*/ 	.word	0x000021b0


	//   ....[9]....
        /*00c4*/ 	.word	0x00003070


	//   ....[10]....
        /*00c8*/ 	.word	0x00003280


	//   ....[11]....
        /*00cc*/ 	.word	0x000032b0


	//   ....[12]....
        /*00d0*/ 	.word	0x00003ec0


	//   ....[13]....
        /*00d4*/ 	.word	0x000040f0


	//----- nvinfo : EIATTR_VRC_CTA_INIT_COUNT
	.align		4
.L_43:
        /*00d8*/ 	.byte	0x02, 0x4a
        /*00da*/ 	.byte	0x80
	.zero		1


	//----- nvinfo : EIATTR_SYSCALL_OFFSETS
	.align		4
        /*00dc*/ 	.byte	0x04, 0x46
        /*00de*/ 	.short	(.L_45 - .L_44)


	//   ....[0]....
.L_44:
        /*00e0*/ 	.word	0x00005b80


	//   ....[1]....
        /*00e4*/ 	.word	0x00005c70


	//   ....[2]....
        /*00e8*/ 	.word	0x00006510


	//   ....[3]....
        /*00ec*/ 	.word	0x000071e0


	//----- nvinfo : EIATTR_MBARRIER_INSTR_OFFSETS
	.align		4
.L_45:
        /*00f0*/ 	.byte	0x04, 0x39
        /*00f2*/ 	.short	(.L_47 - .L_46)


	//   ....[0]....
.L_46:
        /*00f4*/ 	.word	0x00000610
        /*00f8*/ 	.word	0x000000ff
        /*00fc*/ 	.word	0x00000000
        /*0100*/ 	.short	0x0100
        /*0102*/ 	.byte	0x04
	.zero		1


	//   ....[1]....
        /*0104*/ 	.word	0x00000620
        /*0108*/ 	.word	0x000000ff
        /*010c*/ 	.word	0x00000020
        /*0110*/ 	.short	0x0100
        /*0112*/ 	.byte	0x04
	.zero		1


	//   ....[2]....
        /*0114*/ 	.word	0x00000630
        /*0118*/ 	.word	0x000000ff
        /*011c*/ 	.word	0x00000008
        /*0120*/ 	.short	0x0100
        /*0122*/ 	.byte	0x04
	.zero		1


	//   ....[3]....
        /*0124*/ 	.word	0x00000640
        /*0128*/ 	.word	0x000000ff
        /*012c*/ 	.word	0x00000028
        /*0130*/ 	.short	0x0100
        /*0132*/ 	.byte	0x04
	.zero		1


	//   ....[4]....
        /*0134*/ 	.word	0x00000650
        /*0138*/ 	.word	0x000000ff
        /*013c*/ 	.word	0x00000010
        /*0140*/ 	.short	0x0100
        /*0142*/ 	.byte	0x04
	.zero		1


	//   ....[5]....
        /*0144*/ 	.word	0x00000660
        /*0148*/ 	.word	0x000000ff
        /*014c*/ 	.word	0x00000030
        /*0150*/ 	.short	0x0100
        /*0152*/ 	.byte	0x04
	.zero		1


	//   ....[6]....
        /*0154*/ 	.word	0x00000670
        /*0158*/ 	.word	0x000000ff
        /*015c*/ 	.word	0x00000018
        /*0160*/ 	.short	0x0100
        /*0162*/ 	.byte	0x04
	.zero		1


	//   ....[7]....
        /*0164*/ 	.word	0x00000680
        /*0168*/ 	.word	0x000000ff
        /*016c*/ 	.word	0x00000038
        /*0170*/ 	.short	0x0100
        /*0172*/ 	.byte	0x04
	.zero		1


	//   ....[8]....
        /*0174*/ 	.word	0x000007b0
        /*0178*/ 	.word	0x000000ff
        /*017c*/ 	.word	0x00000040
        /*0180*/ 	.short	0x0100
        /*0182*/ 	.byte	0x04
	.zero		1


	//   ....[9]....
        /*0184*/ 	.word	0x000007c0
        /*0188*/ 	.word	0x000000ff
        /*018c*/ 	.word	0x00000058
        /*0190*/ 	.short	0x0100
        /*0192*/ 	.byte	0x04
	.zero		1


	//   ....[10]....
        /*0194*/ 	.word	0x000007d0
        /*0198*/ 	.word	0x000000ff
        /*019c*/ 	.word	0x00000048
        /*01a0*/ 	.short	0x0100
        /*01a2*/ 	.byte	0x04
	.zero		1


	//   ....[11]....
        /*01a4*/ 	.word	0x000007e0
        /*01a8*/ 	.word	0x000000ff
        /*01ac*/ 	.word	0x00000060
        /*01b0*/ 	.short	0x0100
        /*01b2*/ 	.byte	0x04
	.zero		1


	//   ....[12]....
        /*01b4*/ 	.word	0x000007f0
        /*01b8*/ 	.word	0x000000ff
        /*01bc*/ 	.word	0x00000050
        /*01c0*/ 	.short	0x0100
        /*01c2*/ 	.byte	0x04
	.zero		1


	//   ....[13]....
        /*01c4*/ 	.word	0x00000800
        /*01c8*/ 	.word	0x000000ff
        /*01cc*/ 	.word	0x00000068
        /*01d0*/ 	.short	0x0100
        /*01d2*/ 	.byte	0x04
	.zero		1


	//   ....[14]....
        /*01d4*/ 	.word	0x000008f0
        /*01d8*/ 	.word	0x000000ff
        /*01dc*/ 	.word	0x00000070
        /*01e0*/ 	.short	0x0100
        /*01e2*/ 	.byte	0x06
	.zero		1


	//   ....[15]....
        /*01e4*/ 	.word	0x00000900
        /*01e8*/ 	.word	0x000000ff
        /*01ec*/ 	.word	0x00000078
        /*01f0*/ 	.short	0x0100
        /*01f2*/ 	.byte	0x06
	.zero		1


	//   ....[16]....
        /*01f4*/ 	.word	0x00000a40
        /*01f8*/ 	.word	0x000000ff
        /*01fc*/ 	.word	0x00000080
        /*0200*/ 	.short	0x0100
        /*0202*/ 	.byte	0x06
	.zero		1


	//   ....[17]....
        /*0204*/ 	.word	0x00000a50
        /*0208*/ 	.word	0x000000ff
        /*020c*/ 	.word	0x00000090
        /*0210*/ 	.short	0x0100
        /*0212*/ 	.byte	0x06
	.zero		1


	//   ....[18]....
        /*0214*/ 	.word	0x00000a60
        /*0218*/ 	.word	0x000000ff
        /*021c*/ 	.word	0x00000088
        /*0220*/ 	.short	0x0100
        /*0222*/ 	.byte	0x06
	.zero		1


	//   ....[19]....
        /*0224*/ 	.word	0x00000a70
        /*0228*/ 	.word	0x000000ff
        /*022c*/ 	.word	0x00000098
        /*0230*/ 	.short	0x0100
        /*0232*/ 	.byte	0x06
	.zero		1


	//   ....[20]....
        /*0234*/ 	.word	0x00000ba0
        /*0238*/ 	.word	0x000000ff
        /*023c*/ 	.word	0x000000a0
        /*0240*/ 	.short	0x0100
        /*0242*/ 	.byte	0x04
	.zero		1


	//   ....[21]....
        /*0244*/ 	.word	0x00000bb0
        /*0248*/ 	.word	0x000000ff
        /*024c*/ 	.word	0x000000c0
        /*0250*/ 	.short	0x0100
        /*0252*/ 	.byte	0x04
	.zero		1


	//   ....[22]....
        /*0254*/ 	.word	0x00000bc0
        /*0258*/ 	.word	0x000000ff
        /*025c*/ 	.word	0x000000a8
        /*0260*/ 	.short	0x0100
        /*0262*/ 	.byte	0x04
	.zero		1


	//   ....[23]....
        /*0264*/ 	.word	0x00000bd0
        /*0268*/ 	.word	0x000000ff
        /*026c*/ 	.word	0x000000c8
        /*0270*/ 	.short	0x0100
        /*0272*/ 	.byte	0x04
	.zero		1


	//   ....[24]....
        /*0274*/ 	.word	0x00000be0
        /*0278*/ 	.word	0x000000ff
        /*027c*/ 	.word	0x000000b0
        /*0280*/ 	.short	0x0100
        /*0282*/ 	.byte	0x04
	.zero		1


	//   ....[25]....
        /*0284*/ 	.word	0x00000bf0
        /*0288*/ 	.word	0x000000ff
        /*028c*/ 	.word	0x000000d0
        /*0290*/ 	.short	0x0100
        /*0292*/ 	.byte	0x04
	.zero		1


	//   ....[26]....
        /*0294*/ 	.word	0x00000c00
        /*0298*/ 	.word	0x000000ff
        /*029c*/ 	.word	0x000000b8
        /*02a0*/ 	.short	0x0100
        /*02a2*/ 	.byte	0x04
	.zero		1


	//   ....[27]....
        /*02a4*/ 	.word	0x00000c10
        /*02a8*/ 	.word	0x000000ff
        /*02ac*/ 	.word	0x000000d8
        /*02b0*/ 	.short	0x0100
        /*02b2*/ 	.byte	0x04
	.zero		1


	//   ....[28]....
        /*02b4*/ 	.word	0x00000d00
        /*02b8*/ 	.word	0x000000ff
        /*02bc*/ 	.word	0x000000e0
        /*02c0*/ 	.short	0x0100
        /*02c2*/ 	.byte	0x04
	.zero		1


	//   ....[29]....
        /*02c4*/ 	.word	0x00000d10
        /*02c8*/ 	.word	0x000000ff
        /*02cc*/ 	.word	0x000000f0
        /*02d0*/ 	.short	0x0100
        /*02d2*/ 	.byte	0x04
	.zero		1


	//   ....[30]....
        /*02d4*/ 	.word	0x00000d20
        /*02d8*/ 	.word	0x000000ff
        /*02dc*/ 	.word	0x000000e8
        /*02e0*/ 	.short	0x0100
        /*02e2*/ 	.byte	0x04
	.zero		1


	//   ....[31]....
        /*02e4*/ 	.word	0x00000d30
        /*02e8*/ 	.word	0x000000ff
        /*02ec*/ 	.word	0x000000f8
        /*02f0*/ 	.short	0x0100
        /*02f2*/ 	.byte	0x04
	.zero		1


	//   ....[32]....
        /*02f4*/ 	.word	0x00001890
        /*02f8*/ 	.word	0x00000003
        /*02fc*/ 	.word	0x000000f0
        /*0300*/ 	.short	0x010a
        /*0302*/ 	.byte	0xff
	.zero		1


	//   ....[33]....
        /*0304*/ 	.word	0x000018c0
        /*0308*/ 	.word	0x00000003
        /*030c*/ 	.word	0x000000e0
        /*0310*/ 	.short	0x0101
        /*0312*/ 	.byte	0xff
	.zero		1


	//   ....[34]....
        /*0314*/ 	.word	0x00001990
        /*0318*/ 	.word	0x000000ff
        /*031c*/ 	.word	0x00000020
        /*0320*/ 	.short	0x010a
        /*0322*/ 	.byte	0x04
	.zero		1


	//   ....[35]....
        /*0324*/ 	.word	0x00001a10
        /*0328*/ 	.word	0x000000ff
        /*032c*/ 	.word	0x00000020
        /*0330*/ 	.short	0x010a
        /*0332*/ 	.byte	0x21
	.zero		1


	//   ....[36]....
        /*0334*/ 	.word	0x00001bb0
        /*0338*/ 	.word	0x000000ff
        /*033c*/ 	.word	0x00000020
        /*0340*/ 	.short	0x010a
        /*0342*/ 	.byte	0x05
	.zero		1


	//   ....[37]....
        /*0344*/ 	.word	0x00001da0
        /*0348*/ 	.word	0x000000ff
        /*034c*/ 	.word	0x00000078
        /*0350*/ 	.short	0x0101
        /*0352*/ 	.byte	0x15
	.zero		1


	//   ....[38]....
        /*0354*/ 	.word	0x00001dc0
        /*0358*/ 	.word	0x000000ff
        /*035c*/ 	.word	0x00000020
        /*0360*/ 	.short	0x010a
        /*0362*/ 	.byte	0x04
	.zero		1


	//   ....[39]....
        /*0364*/ 	.word	0x00001e40
        /*0368*/ 	.word	0x000000ff
        /*036c*/ 	.word	0x00000020
        /*0370*/ 	.short	0x010a
        /*0372*/ 	.byte	0x21
	.zero		1


	//   ....[40]....
        /*0374*/ 	.word	0x00001fd0
        /*0378*/ 	.word	0x000000ff
        /*037c*/ 	.word	0x00000020
        /*0380*/ 	.short	0x010a
        /*0382*/ 	.byte	0x05
	.zero		1


	//   ....[41]....
        /*0384*/ 	.word	0x000021e0
        /*0388*/ 	.word	0x00000003
        /*038c*/ 	.word	0x00000080
        /*0390*/ 	.short	0x010a
        /*0392*/ 	.byte	0xff
	.zero		1


	//   ....[42]....
        /*0394*/ 	.word	0x00002330
        /*0398*/ 	.word	0x00000000
        /*039c*/ 	.word	0x00000000
        /*03a0*/ 	.short	0x0101
        /*03a2*/ 	.byte	0xff
	.zero		1


	//   ....[43]....
        /*03a4*/ 	.word	0x000028f0
        /*03a8*/ 	.word	0x000000ff
        /*03ac*/ 	.word	0x00000000
        /*03b0*/ 	.short	0x010a
        /*03b2*/ 	.byte	0x04
	.zero		1


	//   ....[44]....
        /*03b4*/ 	.word	0x00002980
        /*03b8*/ 	.word	0x000000ff
        /*03bc*/ 	.word	0x00000000
        /*03c0*/ 	.short	0x010a
        /*03c2*/ 	.byte	0x05
	.zero		1


	//   ....[45]....
        /*03c4*/ 	.word	0x00002a10
        /*03c8*/ 	.word	0x000000ff
        /*03cc*/ 	.word	0x00000000
        /*03d0*/ 	.short	0x010a
        /*03d2*/ 	.byte	0x05
	.zero		1


	//   ....[46]....
        /*03d4*/ 	.word	0x00002ab0
        /*03d8*/ 	.word	0x00000000
        /*03dc*/ 	.word	0x00000000
        /*03e0*/ 	.short	0x010a
        /*03e2*/ 	.byte	0xff
	.zero		1


	//   ....[47]....
        /*03e4*/ 	.word	0x00002bd0
        /*03e8*/ 	.word	0x00000002
        /*03ec*/ 	.word	0x000000e0
        /*03f0*/ 	.short	0x010a
        /*03f2*/ 	.byte	0xff
	.zero		1


	//   ....[48]....
        /*03f4*/ 	.word	0x00002c30
        /*03f8*/ 	.word	0x00000004
        /*03fc*/ 	.word	0x00000000
        /*0400*/ 	.short	0x0101
        /*0402*/ 	.byte	0xff
	.zero		1


	//   ....[49]....
        /*0404*/ 	.word	0x00002c50
        /*0408*/ 	.word	0x000000ff
        /*040c*/ 	.word	0x00000090
        /*0410*/ 	.short	0x010a
        /*0412*/ 	.byte	0x04
	.zero		1


	//   ....[50]....
        /*0414*/ 	.word	0x00002d70
        /*0418*/ 	.word	0x00000002
        /*041c*/ 	.word	0x00000080
        /*0420*/ 	.short	0x010a
        /*0422*/ 	.byte	0xff
	.zero		1


	//   ....[51]....
        /*0424*/ 	.word	0x00002e80
        /*0428*/ 	.word	0x00000002
        /*042c*/ 	.word	0x00000000
        /*0430*/ 	.short	0x0101
        /*0432*/ 	.byte	0xff
	.zero		1


	//   ....[52]....
        /*0434*/ 	.word	0x00002f10
        /*0438*/ 	.word	0x000000ff
        /*043c*/ 	.word	0x00000090
        /*0440*/ 	.short	0x0106
        /*0442*/ 	.byte	0x04
	.zero		1


	//   ....[53]....
        /*0444*/ 	.word	0x00002f30
        /*0448*/ 	.word	0x000000ff
        /*044c*/ 	.word	0x00000090
        /*0450*/ 	.short	0x010a
        /*0452*/ 	.byte	0x04
	.zero		1


	//   ....[54]....
        /*0454*/ 	.word	0x00002fc0
        /*0458*/ 	.word	0x000000ff
        /*045c*/ 	.word	0x00000090
        /*0460*/ 	.short	0x0106
        /*0462*/ 	.byte	0x07
	.zero		1


	//   ....[55]....
        /*0464*/ 	.word	0x00003000
        /*0468*/ 	.word	0x00000000
        /*046c*/ 	.word	0x00000090
        /*0470*/ 	.short	0x010a
        /*0472*/ 	.byte	0xff
	.zero		1


	//   ....[56]....
        /*0474*/ 	.word	0x000035d0
        /*0478*/ 	.word	0x00000000
        /*047c*/ 	.word	0x00000080
        /*0480*/ 	.short	0x010a
        /*0482*/ 	.byte	0xff
	.zero		1


	//   ....[57]....
        /*0484*/ 	.word	0x000036e0
        /*0488*/ 	.word	0x00000003
        /*048c*/ 	.word	0x00000000
        /*0490*/ 	.short	0x0101
        /*0492*/ 	.byte	0xff
	.zero		1


	//   ....[58]....
        /*0494*/ 	.word	0x000036f0
        /*0498*/ 	.word	0x000000ff
        /*049c*/ 	.word	0x00000000
        /*04a0*/ 	.short	0x010a
        /*04a2*/ 	.byte	0x04
	.zero		1


	//   ....[59]....
        /*04a4*/ 	.word	0x00003710
        /*04a8*/ 	.word	0x000000ff
        /*04ac*/ 	.word	0x000000c0
        /*04b0*/ 	.short	0x010a
        /*04b2*/ 	.byte	0x2d
	.zero		1


	//   ....[60]....
        /*04b4*/ 	.word	0x000037e0
        /*04b8*/ 	.word	0x000000ff
        /*04bc*/ 	.word	0x00000000
        /*04c0*/ 	.short	0x010a
        /*04c2*/ 	.byte	0x07
	.zero		1


	//   ....[61]....
        /*04c4*/ 	.word	0x00003920
        /*04c8*/ 	.word	0x000000ff
        /*04cc*/ 	.word	0x00000000
        /*04d0*/ 	.short	0x010a
        /*04d2*/ 	.byte	0x04
	.zero		1


	//   ....[62]....
        /*04d4*/ 	.word	0x00003cf0
        /*04d8*/ 	.word	0x000000ff
        /*04dc*/ 	.word	0x00000000
        /*04e0*/ 	.short	0x010a
        /*04e2*/ 	.byte	0x04
	.zero		1


	//   ....[63]....
        /*04e4*/ 	.word	0x00003d80
        /*04e8*/ 	.word	0x000000ff
        /*04ec*/ 	.word	0x00000000
        /*04f0*/ 	.short	0x010a
        /*04f2*/ 	.byte	0x05
	.zero		1


	//   ....[64]....
        /*04f4*/ 	.word	0x00003e10
        /*04f8*/ 	.word	0x000000ff
        /*04fc*/ 	.word	0x00000000
        /*0500*/ 	.short	0x010a
        /*0502*/ 	.byte	0x05
	.zero		1


	//   ....[65]....
        /*0504*/ 	.word	0x00003ea0
        /*0508*/ 	.word	0x000000ff
        /*050c*/ 	.word	0x00000000
        /*0510*/ 	.short	0x010a
        /*0512*/ 	.byte	0x04
	.zero		1


	//   ....[66]....
        /*0514*/ 	.word	0x00004330
        /*0518*/ 	.word	0x0000000c
        /*051c*/ 	.word	0x00000080
        /*0520*/ 	.short	0x010a
        /*0522*/ 	.byte	0xff
	.zero		1


	//   ....[67]....
        /*0524*/ 	.word	0x000044a0
        /*0528*/ 	.word	0x00000000
        /*052c*/ 	.word	0x00000000
        /*0530*/ 	.short	0x0101
        /*0532*/ 	.byte	0xff
	.zero		1


	//   ....[68]....
        /*0534*/ 	.word	0x00004920
        /*0538*/ 	.word	0x000000ff
        /*053c*/ 	.word	0x00000078
        /*0540*/ 	.short	0x010a
        /*0542*/ 	.byte	0x18
	.zero		1


	//   ....[69]....
        /*0544*/ 	.word	0x00004ae0
        /*0548*/ 	.word	0x000000ff
        /*054c*/ 	.word	0x00000058
        /*0550*/ 	.short	0x010a
        /*0552*/ 	.byte	0x04
	.zero		1


	//   ....[70]....
        /*0554*/ 	.word	0x00004cb0
        /*0558*/ 	.word	0x000000ff
        /*055c*/ 	.word	0x00000040
        /*0560*/ 	.short	0x010b
        /*0562*/ 	.byte	0x04
	.zero		1


	//   ....[71]....
        /*0564*/ 	.word	0x00004cc0
        /*0568*/ 	.word	0x000000ff
        /*056c*/ 	.word	0x00000000
        /*0570*/ 	.short	0x0101
        /*0572*/ 	.byte	0x14
	.zero		1


	//   ....[72]....
        /*0574*/ 	.word	0x00004cd0
        /*0578*/ 	.word	0x000000ff
        /*057c*/ 	.word	0x00000058
        /*0580*/ 	.short	0x010a
        /*0582*/ 	.byte	0x05
	.zero		1


	//   ....[73]....
        /*0584*/ 	.word	0x00004ec0
        /*0588*/ 	.word	0x000000ff
        /*058c*/ 	.word	0x00000040
        /*0590*/ 	.short	0x010b
        /*0592*/ 	.byte	0x05
	.zero		1


	//   ....[74]....
        /*0594*/ 	.word	0x00004ed0
        /*0598*/ 	.word	0x000000ff
        /*059c*/ 	.word	0x00000000
        /*05a0*/ 	.short	0x0101
        /*05a2*/ 	.byte	0x04
	.zero		1


	//   ....[75]....
        /*05a4*/ 	.word	0x00004f70
        /*05a8*/ 	.word	0x000000ff
        /*05ac*/ 	.word	0x00000000
        /*05b0*/ 	.short	0x010a
        /*05b2*/ 	.byte	0x04
	.zero		1


	//   ....[76]....
        /*05b4*/ 	.word	0x00005000
        /*05b8*/ 	.word	0x000000ff
        /*05bc*/ 	.word	0x00000000
        /*05c0*/ 	.short	0x010a
        /*05c2*/ 	.byte	0x05
	.zero		1


	//   ....[77]....
        /*05c4*/ 	.word	0x000050a0
        /*05c8*/ 	.word	0x00000000
        /*05cc*/ 	.word	0x00000000
        /*05d0*/ 	.short	0x010a
        /*05d2*/ 	.byte	0xff
	.zero		1


	//   ....[78]....
        /*05d4*/ 	.word	0x000053f0
        /*05d8*/ 	.word	0x00000000
        /*05dc*/ 	.word	0x00000080
        /*05e0*/ 	.short	0x010a
        /*05e2*/ 	.byte	0xff
	.zero		1


	//   ....[79]....
        /*05e4*/ 	.word	0x000054c0
        /*05e8*/ 	.word	0x00000000
        /*05ec*/ 	.word	0x00000000
        /*05f0*/ 	.short	0x0101
        /*05f2*/ 	.byte	0xff
	.zero		1


	//   ....[80]....
        /*05f4*/ 	.word	0x00006160
        /*05f8*/ 	.word	0x00000000
        /*05fc*/ 	.word	0x00000040
        /*0600*/ 	.short	0x010a
        /*0602*/ 	.byte	0xff
	.zero		1


	//   ....[81]....
        /*0604*/ 	.word	0x000061d0
        /*0608*/ 	.word	0x0000006c
        /*060c*/ 	.word	0x000000a0
        /*0610*/ 	.short	0x010a
        /*0612*/ 	.byte	0xff
	.zero		1


	//   ....[82]....
        /*0614*/ 	.word	0x000062c0
        /*0618*/ 	.word	0x00000000
        /*061c*/ 	.word	0x00000040
        /*0620*/ 	.short	0x010a
        /*0622*/ 	.byte	0xff
	.zero		1


	//   ....[83]....
        /*0624*/ 	.word	0x000063f0
        /*0628*/ 	.word	0x0000006c
        /*062c*/ 	.word	0x000000a0
        /*0630*/ 	.short	0x010a
        /*0632*/ 	.byte	0xff
	.zero		1


	//   ....[84]....
        /*0634*/ 	.word	0x00006f20
        /*0638*/ 	.word	0x00000000
        /*063c*/ 	.word	0x00000000
        /*0640*/ 	.short	0x0101
        /*0642*/ 	.byte	0xff
	.zero		1


	//   ....[85]....
        /*0644*/ 	.word	0x00006f30
        /*0648*/ 	.word	0x00000002
        /*064c*/ 	.word	0x00000040
        /*0650*/ 	.short	0x010a
        /*0652*/ 	.byte	0xff
	.zero		1


	//   ....[86]....
        /*0654*/ 	.word	0x00007000
        /*0658*/ 	.word	0x00000002
        /*065c*/ 	.word	0x00000040
        /*0660*/ 	.short	0x010a
        /*0662*/ 	.byte	0xff
	.zero		1


	//   ....[87]....
        /*0664*/ 	.word	0x00007380
        /*0668*/ 	.word	0x000000ff
        /*066c*/ 	.word	0x00000000
        /*0670*/ 	.short	0x0101
        /*0672*/ 	.byte	0x05
	.zero		1


	//   ....[88]....
        /*0674*/ 	.word	0x00007cb0
        /*0678*/ 	.word	0x00000002
        /*067c*/ 	.word	0x00000000
        /*0680*/ 	.short	0x0101
        /*0682*/ 	.byte	0xff
	.zero		1


	//   ....[89]....
        /*0684*/ 	.word	0x00007f60
        /*0688*/ 	.word	0x000000ff
        /*068c*/ 	.word	0x00000000
        /*0690*/ 	.short	0x0101
        /*0692*/ 	.byte	0x04
	.zero		1


	//   ....[90]....
        /*0694*/ 	.word	0x00007f80
        /*0698*/ 	.word	0x00000003
        /*069c*/ 	.word	0x000000f0
        /*06a0*/ 	.short	0x010a
        /*06a2*/ 	.byte	0xff
	.zero		1


	//   ....[91]....
        /*06a4*/ 	.word	0x00007fe0
        /*06a8*/ 	.word	0x00000000
        /*06ac*/ 	.word	0x00000020
        /*06b0*/ 	.short	0x010a
        /*06b2*/ 	.byte	0xff
	.zero		1


	//   ....[92]....
        /*06b4*/ 	.word	0x00008040
        /*06b8*/ 	.word	0x00000000
        /*06bc*/ 	.word	0x00000020
        /*06c0*/ 	.short	0x010a
        /*06c2*/ 	.byte	0xff
	.zero		1


	//   ....[93]....
        /*06c4*/ 	.word	0x00008090
        /*06c8*/ 	.word	0x00000003
        /*06cc*/ 	.word	0x00000080
        /*06d0*/ 	.short	0x010a
        /*06d2*/ 	.byte	0xff
	.zero		1


	//   ....[94]....
        /*06d4*/ 	.word	0x000080f0
        /*06d8*/ 	.word	0x00000000
        /*06dc*/ 	.word	0x00000000
        /*06e0*/ 	.short	0x010a
        /*06e2*/ 	.byte	0xff
	.zero		1


	//   ....[95]....
        /*06e4*/ 	.word	0x00008150
        /*06e8*/ 	.word	0x00000000
        /*06ec*/ 	.word	0x00000000
        /*06f0*/ 	.short	0x010a
        /*06f2*/ 	.byte	0xff
	.zero		1


	//   ....[96]....
        /*06f4*/ 	.word	0x000081b0
        /*06f8*/ 	.word	0x00000000
        /*06fc*/ 	.word	0x00000000
        /*0700*/ 	.short	0x010a
        /*0702*/ 	.byte	0xff
	.zero		1


	//   ....[97]....
        /*0704*/ 	.word	0x00008200
        /*0708*/ 	.word	0x00000002
        /*070c*/ 	.word	0x000000e0
        /*0710*/ 	.short	0x010a
        /*0712*/ 	.byte	0xff
	.zero		1


	//   ....[98]....
        /*0714*/ 	.word	0x00008260
        /*0718*/ 	.word	0x00000002
        /*071c*/ 	.word	0x00000090
        /*0720*/ 	.short	0x010a
        /*0722*/ 	.byte	0xff
	.zero		1


	//   ....[99]....
        /*0724*/ 	.word	0x000082b0
        /*0728*/ 	.word	0x00000002
        /*072c*/ 	.word	0x00000080
        /*0730*/ 	.short	0x010a
        /*0732*/ 	.byte	0xff
	.zero		1


	//   ....[100]....
        /*0734*/ 	.word	0x00008310
        /*0738*/ 	.word	0x00000000
        /*073c*/ 	.word	0x00000090
        /*0740*/ 	.short	0x010a
        /*0742*/ 	.byte	0xff
	.zero		1


	//   ....[101]....
        /*0744*/ 	.word	0x00008360
        /*0748*/ 	.word	0x00000000
        /*074c*/ 	.word	0x00000080
        /*0750*/ 	.short	0x010a
        /*0752*/ 	.byte	0xff
	.zero		1


	//   ....[102]....
        /*0754*/ 	.word	0x000083c0
        /*0758*/ 	.word	0x00000003
        /*075c*/ 	.word	0x000000c0
        /*0760*/ 	.short	0x010a
        /*0762*/ 	.byte	0xff
	.zero		1


	//   ....[103]....
        /*0764*/ 	.word	0x00008420
        /*0768*/ 	.word	0x00000000
        /*076c*/ 	.word	0x00000000
        /*0770*/ 	.short	0x010a
        /*0772*/ 	.byte	0xff
	.zero		1


	//   ....[104]....
        /*0774*/ 	.word	0x00008480
        /*0778*/ 	.word	0x00000000
        /*077c*/ 	.word	0x00000000
        /*0780*/ 	.short	0x010a
        /*0782*/ 	.byte	0xff
	.zero		1


	//   ....[105]....
        /*0784*/ 	.word	0x000084e0
        /*0788*/ 	.word	0x00000000
        /*078c*/ 	.word	0x00000000
        /*0790*/ 	.short	0x010a
        /*0792*/ 	.byte	0xff
	.zero		1


	//   ....[106]....
        /*0794*/ 	.word	0x00008540
        /*0798*/ 	.word	0x00000000
        /*079c*/ 	.word	0x00000000
        /*07a0*/ 	.short	0x010a
        /*07a2*/ 	.byte	0xff
	.zero		1


	//   ....[107]....
        /*07a4*/ 	.word	0x000085a0
        /*07a8*/ 	.word	0x00000000
        /*07ac*/ 	.word	0x00000000
        /*07b0*/ 	.short	0x010a
        /*07b2*/ 	.byte	0xff
	.zero		1


	//   ....[108]....
        /*07b4*/ 	.word	0x000085f0
        /*07b8*/ 	.word	0x0000000c
        /*07bc*/ 	.word	0x00000080
        /*07c0*/ 	.short	0x010a
        /*07c2*/ 	.byte	0xff
	.zero		1


	//   ....[109]....
        /*07c4*/ 	.word	0x00008650
        /*07c8*/ 	.word	0x00000000
        /*07cc*/ 	.word	0x00000078
        /*07d0*/ 	.short	0x010a
        /*07d2*/ 	.byte	0xff
	.zero		1


	//   ....[110]....
        /*07d4*/ 	.word	0x000086b0
        /*07d8*/ 	.word	0x00000000
        /*07dc*/ 	.word	0x00000058
        /*07e0*/ 	.short	0x010a
        /*07e2*/ 	.byte	0xff
	.zero		1


	//   ....[111]....
        /*07e4*/ 	.word	0x00008710
        /*07e8*/ 	.word	0x00000009
        /*07ec*/ 	.word	0x00000058
        /*07f0*/ 	.short	0x010a
        /*07f2*/ 	.byte	0xff
	.zero		1


	//   ....[112]....
        /*07f4*/ 	.word	0x00008770
        /*07f8*/ 	.word	0x00000000
        /*07fc*/ 	.word	0x00000000
        /*0800*/ 	.short	0x010a
        /*0802*/ 	.byte	0xff
	.zero		1


	//   ....[113]....
        /*0804*/ 	.word	0x000087d0
        /*0808*/ 	.word	0x00000000
        /*080c*/ 	.word	0x00000000
        /*0810*/ 	.short	0x010a
        /*0812*/ 	.byte	0xff
	.zero		1


	//   ....[114]....
        /*0814*/ 	.word	0x00008820
        /*0818*/ 	.word	0x00000000
        /*081c*/ 	.word	0x00000080
        /*0820*/ 	.short	0x010a
        /*0822*/ 	.byte	0xff
	.zero		1


	//   ....[115]....
        /*0824*/ 	.word	0x00008870
        /*0828*/ 	.word	0x00000000
        /*082c*/ 	.word	0x00000040
        /*0830*/ 	.short	0x010a
        /*0832*/ 	.byte	0xff
	.zero		1


	//   ....[116]....
        /*0834*/ 	.word	0x000088c0
        /*0838*/ 	.word	0x0000006c
        /*083c*/ 	.word	0x000000a0
        /*0840*/ 	.short	0x010a
        /*0842*/ 	.byte	0xff
	.zero		1


	//   ....[117]....
        /*0844*/ 	.word	0x00008910
        /*0848*/ 	.word	0x00000002
        /*084c*/ 	.word	0x00000040
        /*0850*/ 	.short	0x010a
        /*0852*/ 	.byte	0xff
	.zero		1


	//----- nvinfo : EIATTR_NUM_MBARRIERS
	.align		4
.L_47:
        /*0854*/ 	.byte	0x03, 0x38
        /*0856*/ 	.short	0x0020


	//----- nvinfo : EIATTR_EXIT_INSTR_OFFSETS
	.align		4
        /*0858*/ 	.byte	0x04, 0x1c
        /*085a*/ 	.short	(.L_49 - .L_48)


	//   ....[0]....
.L_48:
        /*085c*/ 	.word	0x00002ae0


	//   ....[1]....
        /*0860*/ 	.word	0x00002fd0


	//   ....[2]....
        /*0864*/ 	.word	0x00003030


	//   ....[3]....
        /*0868*/ 	.word	0x00004100


	//   ....[4]....
        /*086c*/ 	.word	0x000050d0


	//   ....[5]....
        /*0870*/ 	.word	0x00005110


	//   ....[6]....
        /*0874*/ 	.word	0x00007e50


	//   ....[7]....
        /*0878*/ 	.word	0x00007ed0


	//   ....[8]....
        /*087c*/ 	.word	0x00007f00


	//   ....[9]....
        /*0880*/ 	.word	0x00007f70


	//----- nvinfo : EIATTR_MAX_THREADS
	.align		4
.L_49:
        /*0884*/ 	.byte	0x04, 0x05
        /*0886*/ 	.short	(.L_51 - .L_50)
.L_50:
        /*0888*/ 	.word	0x00000100
        /*088c*/ 	.word	0x00000001
        /*0890*/ 	.word	0x00000001


	//----- nvinfo : EIATTR_CRS_STACK_SIZE
	.align		4
.L_51:
        /*0894*/ 	.byte	0x04, 0x1e
        /*0896*/ 	.short	(.L_53 - .L_52)
.L_52:
        /*0898*/ 	.word	0x00000000


	//----- nvinfo : EIATTR_CBANK_PARAM_SIZE
	.align		4
.L_53:
        /*089c*/ 	.byte	0x03, 0x19
        /*089e*/ 	.short	0x0800


	//----- nvinfo : EIATTR_PARAM_CBANK
	.align		4
        /*08a0*/ 	.byte	0x04, 0x0a
        /*08a2*/ 	.short	(.L_55 - .L_54)
	.align		4
.L_54:
        /*08a4*/ 	.word	index@(.nv.constant0._ZN7cutlass13device_kernelINS_4gemm6kernel13GemmUniversalIN4cute5tupleIJiiiiEEENS1_10collective13CollectiveMmaINS1_35MainloopSm100TmaUmmaWarpSpecializedILi4ELi2ELi4ENS5_IJNS4_1CILi1EEENSA_ILi2EEESB_EEEEENS5_IJNSA_ILi128EEENSA_ILi64EEESF_EEENS_10bfloat16_tENS5_IJlSB_lEEESI_SJ_NS4_8TiledMMAINS4_8MMA_AtomIJNS4_20SM100_MMA_F16BF16_SSISI_SI_fLi128ELi64ELNS4_4UMMA5MajorE0ELSO_0ELNSN_7ScaleInE0ELSP_0EEEEEENS4_6LayoutINS5_IJSB_SB_SB_EEENS5_IJNSA_ILi0EEESU_SU_EEEEENS5_IJNS4_10UnderscoreESX_SX_EEEEENS4_23SM90_TMA_LOAD_MULTICASTENS4_14ComposedLayoutINS4_7SwizzleILi3ELi4ELi3EEENS4_18smem_ptr_flag_bitsILi16EEENSS_INS5_IJNSA_ILi8EEESG_EEENS5_IJSG_SB_EEEEEEEvNS4_8identityENS4_13SM90_TMA_LOADES1A_vS1B_EENS_8epilogue10collective18CollectiveEpilogueINS1E_23Sm100TmaWarpSpecializedILi3ELi2ELi32ELb1ELb0EEEJSH_NS5_IJNSS_ISF_SB_EENSS_INSA_ILi32EEESB_EEEEESI_SJ_SI_SJ_NS1E_6fusion15FusionCallbacksIS1I_NS1N_17LinearCombinationISI_fSI_fLNS_15FloatRoundStyleE2EEESH_S1M_JEEENS4_5SM1004TMEM4LOAD26SM100_TMEM_LOAD_32dp32b32xES1C_NS11_INS12_ILi2ELi4ELi3EEES15_NSS_INS5_IJS16_S1K_EEENS5_IJS1K_SB_EEEEEEENS4_39AutoVectorizingCopyWithAssumedAlignmentILi128EEENS4_14SM90_TMA_STOREES21_S23_S23_EEEvvEEEEvNT_6ParamsE)
        /*08a8*/ 	.short	0x0380
        /*08aa*/ 	.short	0x0800


	//----- nvinfo : EIATTR_SW_WAR
	.align		4
.L_55:
        /*08ac*/ 	.byte	0x04, 0x36
        /*08ae*/ 	.short	(.L_57 - .L_56)
.L_56:
        /*08b0*/ 	.word	0x00000008
.L_57:


//--------------------- .nv.callgraph             --------------------------
	.section	.nv.callgraph,"",@"SHT_CUDA_CALLGRAPH"
	.align	4
	.sectionentsize	8
	.align		4
        /*0000*/ 	.word	0x00000000
	.align		4
        /*0004*/ 	.word	0xffffffff
	.align		4
        /*0008*/ 	.word	index@(_ZN7cutlass13device_kernelINS_4gemm6kernel13GemmUniversalIN4cute5tupleIJiiiiEEENS1_10collective13CollectiveMmaINS1_35MainloopSm100TmaUmmaWarpSpecializedILi4ELi2ELi4ENS5_IJNS4_1CILi1EEENSA_ILi2EEESB_EEEEENS5_IJNSA_ILi128EEENSA_ILi64EEESF_EEENS_10bfloat16_tENS5_IJlSB_lEEESI_SJ_NS4_8TiledMMAINS4_8MMA_AtomIJNS4_20SM100_MMA_F16BF16_SSISI_SI_fLi128ELi64ELNS4_4UMMA5MajorE0ELSO_0ELNSN_7ScaleInE0ELSP_0EEEEEENS4_6LayoutINS5_IJSB_SB_SB_EEENS5_IJNSA_ILi0EEESU_SU_EEEEENS5_IJNS4_10UnderscoreESX_SX_EEEEENS4_23SM90_TMA_LOAD_MULTICASTENS4_14ComposedLayoutINS4_7SwizzleILi3ELi4ELi3EEENS4_18smem_ptr_flag_bitsILi16EEENSS_INS5_IJNSA_ILi8EEESG_EEENS5_IJSG_SB_EEEEEEEvNS4_8identityENS4_13SM90_TMA_LOADES1A_vS1B_EENS_8epilogue10collective18CollectiveEpilogueINS1E_23Sm100TmaWarpSpecializedILi3ELi2ELi32ELb1ELb0EEEJSH_NS5_IJNSS_ISF_SB_EENSS_INSA_ILi32EEESB_EEEEESI_SJ_SI_SJ_NS1E_6fusion15FusionCallbacksIS1I_NS1N_17LinearCombinationISI_fSI_fLNS_15FloatRoundStyleE2EEESH_S1M_JEEENS4_5SM1004TMEM4LOAD26SM100_TMEM_LOAD_32dp32b32xES1C_NS11_INS12_ILi2ELi4ELi3EEES15_NSS_INS5_IJS16_S1K_EEENS5_IJS1K_SB_EEEEEEENS4_39AutoVectorizingCopyWithAssumedAlignmentILi128EEENS4_14SM90_TMA_STOREES21_S23_S23_EEEvvEEEEvNT_6ParamsE)
	.align		4
        /*000c*/ 	.word	index@(__assertfail)
	.align		4
        /*0010*/ 	.word	0x00000000
	.align		4
        /*0014*/ 	.word	0xfffffffe
	.align		4
        /*0018*/ 	.word	0x00000000
	.align		4
        /*001c*/ 	.word	0xfffffffd
	.align		4
        /*0020*/ 	.word	0x00000000
	.align		4
        /*0024*/ 	.word	0xfffffffc


//--------------------- .nv.constant4             --------------------------
	.section	.nv.constant4,"a",@progbits
	.align	8
	.align		8
.nv.constant4:
        /*0000*/ 	.dword	__assertfail
	.align		8
        /*0008*/ 	.dword	__unnamed_1
	.align		8
        /*0010*/ 	.dword	__unnamed_2
	.align		8
        /*0018*/ 	.dword	_ZN39_INTERNAL_9ed7634f_4_k_cu_c56b64ce_78664cuda3std3__45__cpo5beginE
	.align		8
        /*0020*/ 	.dword	_ZN39_INTERNAL_9ed7634f_4_k_cu_c56b64ce_78664cuda3std3__45__cpo3endE
	.align		8
        /*0028*/ 	.dword	_ZN39_INTERNAL_9ed7634f_4_k_cu_c56b64ce_78664cuda3std3__45__cpo6cbeginE
	.align		8
        /*0030*/ 	.dword	_ZN39_INTERNAL_9ed7634f_4_k_cu_c56b64ce_78664cuda3std3__45__cpo4cendE
	.align		8
        /*0038*/ 	.dword	_ZN39_INTERNAL_9ed7634f_4_k_cu_c56b64ce_78664cuda3std3__441_GLOBAL__N__9ed7634f_4_k_cu_c56b64ce_78666ignoreE
	.align		8
        /*0040*/ 	.dword	_ZN39_INTERNAL_9ed7634f_4_k_cu_c56b64ce_78664cuda3std3__419piecewise_constructE
	.align		8
        /*0048*/ 	.dword	_ZN39_INTERNAL_9ed7634f_4_k_cu_c56b64ce_78664cuda3std3__48in_placeE
	.align		8
        /*0050*/ 	.dword	_ZN39_INTERNAL_9ed7634f_4_k_cu_c56b64ce_78664cuda3std6ranges3__45__cpo4swapE
	.align		8
        /*0058*/ 	.dword	_ZN39_INTERNAL_9ed7634f_4_k_cu_c56b64ce_78664cuda3std6ranges3__45__cpo9iter_moveE
	.align		8
        /*0060*/ 	.dword	_ZN39_INTERNAL_9ed7634f_4_k_cu_c56b64ce_78664cute7productE
	.align		8
        /*0068*/ 	.dword	_ZN39_INTERNAL_9ed7634f_4_k_cu_c56b64ce_78664cute1_E
	.align		8
        /*0070*/ 	.dword	$str$25
	.align		8
        /*0078*/ 	.dword	$str$26
	.align		8
        /*0080*/ 	.dword	$str$27
	.align		8
        /*0088*/ 	.dword	$str$28


//--------------------- .text._ZN7cutlass13device_kernelINS_4gemm6kernel13GemmUniversalIN4cute5tupleIJiiiiEEENS1_10collective13CollectiveMmaINS1_35MainloopSm100TmaUmmaWarpSpecializedILi4ELi2ELi4ENS5_IJNS4_1CILi1EEENSA_ILi2EEESB_EEEEENS5_IJNSA_ILi128EEENSA_ILi64EEESF_EEENS_10bfloat16_tENS5_IJlSB_lEEESI_SJ_NS4_8TiledMMAINS4_8MMA_AtomIJNS4_20SM100_MMA_F16BF16_SSISI_SI_fLi128ELi64ELNS4_4UMMA5MajorE0ELSO_0ELNSN_7ScaleInE0ELSP_0EEEEEENS4_6LayoutINS5_IJSB_SB_SB_EEENS5_IJNSA_ILi0EEESU_SU_EEEEENS5_IJNS4_10UnderscoreESX_SX_EEEEENS4_23SM90_TMA_LOAD_MULTICASTENS4_14ComposedLayoutINS4_7SwizzleILi3ELi4ELi3EEENS4_18smem_ptr_flag_bitsILi16EEENSS_INS5_IJNSA_ILi8EEESG_EEENS5_IJSG_SB_EEEEEEEvNS4_8identityENS4_13SM90_TMA_LOADES1A_vS1B_EENS_8epilogue10collective18CollectiveEpilogueINS1E_23Sm100TmaWarpSpecializedILi3ELi2ELi32ELb1ELb0EEEJSH_NS5_IJNSS_ISF_SB_EENSS_INSA_ILi32EEESB_EEEEESI_SJ_SI_SJ_NS1E_6fusion15FusionCallbacksIS1I_NS1N_17LinearCombinationISI_fSI_fLNS_15FloatRoundStyleE2EEESH_S1M_JEEENS4_5SM1004TMEM4LOAD26SM100_TMEM_LOAD_32dp32b32xES1C_NS11_INS12_ILi2ELi4ELi3EEES15_NSS_INS5_IJS16_S1K_EEENS5_IJS1K_SB_EEEEEEENS4_39AutoVectorizingCopyWithAssumedAlignmentILi128EEENS4_14SM90_TMA_STOREES21_S23_S23_EEEvvEEEEvNT_6ParamsE --------------------------
	.section	.text._ZN7cutlass13device_kernelINS_4gemm6kernel13GemmUniversalIN4cute5tupleIJiiiiEEENS1_10collective13CollectiveMmaINS1_35MainloopSm100TmaUmmaWarpSpecializedILi4ELi2ELi4ENS5_IJNS4_1CILi1EEENSA_ILi2EEESB_EEEEENS5_IJNSA_ILi128EEENSA_ILi64EEESF_EEENS_10bfloat16_tENS5_IJlSB_lEEESI_SJ_NS4_8TiledMMAINS4_8MMA_AtomIJNS4_20SM100_MMA_F16BF16_SSISI_SI_fLi128ELi64ELNS4_4UMMA5MajorE0ELSO_0ELNSN_7ScaleInE0ELSP_0EEEEEENS4_6LayoutINS5_IJSB_SB_SB_EEENS5_IJNSA_ILi0EEESU_SU_EEEEENS5_IJNS4_10UnderscoreESX_SX_EEEEENS4_23SM90_TMA_LOAD_MULTICASTENS4_14ComposedLayoutINS4_7SwizzleILi3ELi4ELi3EEENS4_18smem_ptr_flag_bitsILi16EEENSS_INS5_IJNSA_ILi8EEESG_EEENS5_IJSG_SB_EEEEEEEvNS4_8identityENS4_13SM90_TMA_LOADES1A_vS1B_EENS_8epilogue10collective18CollectiveEpilogueINS1E_23Sm100TmaWarpSpecializedILi3ELi2ELi32ELb1ELb0EEEJSH_NS5_IJNSS_ISF_SB_EENSS_INSA_ILi32EEESB_EEEEESI_SJ_SI_SJ_NS1E_6fusion15FusionCallbacksIS1I_NS1N_17LinearCombinationISI_fSI_fLNS_15FloatRoundStyleE2EEESH_S1M_JEEENS4_5SM1004TMEM4LOAD26SM100_TMEM_LOAD_32dp32b32xES1C_NS11_INS12_ILi2ELi4ELi3EEES15_NSS_INS5_IJS16_S1K_EEENS5_IJS1K_SB_EEEEEEENS4_39AutoVectorizingCopyWithAssumedAlignmentILi128EEENS4_14SM90_TMA_STOREES21_S23_S23_EEEvvEEEEvNT_6ParamsE,"ax",@progbits
	.align	128
.text._ZN7cutlass13device_kernelINS_4gemm6kernel13GemmUniversalIN4cute5tupleIJiiiiEEENS1_10collective13CollectiveMmaINS1_35MainloopSm100TmaUmmaWarpSpecializedILi4ELi2ELi4ENS5_IJNS4_1CILi1EEENSA_ILi2EEESB_EEEEENS5_IJNSA_ILi128EEENSA_ILi64EEESF_EEENS_10bfloat16_tENS5_IJlSB_lEEESI_SJ_NS4_8TiledMMAINS4_8MMA_AtomIJNS4_20SM100_MMA_F16BF16_SSISI_SI_fLi128ELi64ELNS4_4UMMA5MajorE0ELSO_0ELNSN_7ScaleInE0ELSP_0EEEEEENS4_6LayoutINS5_IJSB_SB_SB_EEENS5_IJNSA_ILi0EEESU_SU_EEEEENS5_IJNS4_10UnderscoreESX_SX_EEEEENS4_23SM90_TMA_LOAD_MULTICASTENS4_14ComposedLayoutINS4_7SwizzleILi3ELi4ELi3EEENS4_18smem_ptr_flag_bitsILi16EEENSS_INS5_IJNSA_ILi8EEESG_EEENS5_IJSG_SB_EEEEEEEvNS4_8identityENS4_13SM90_TMA_LOADES1A_vS1B_EENS_8epilogue10collective18CollectiveEpilogueINS1E_23Sm100TmaWarpSpecializedILi3ELi2ELi32ELb1ELb0EEEJSH_NS5_IJNSS_ISF_SB_EENSS_INSA_ILi32EEESB_EEEEESI_SJ_SI_SJ_NS1E_6fusion15FusionCallbacksIS1I_NS1N_17LinearCombinationISI_fSI_fLNS_15FloatRoundStyleE2EEESH_S1M_JEEENS4_5SM1004TMEM4LOAD26SM100_TMEM_LOAD_32dp32b32xES1C_NS11_INS12_ILi2ELi4ELi3EEES15_NSS_INS5_IJS16_S1K_EEENS5_IJS1K_SB_EEEEEEENS4_39AutoVectorizingCopyWithAssumedAlignmentILi128EEENS4_14SM90_TMA_STOREES21_S23_S23_EEEvvEEEEvNT_6ParamsE:
        .type           _ZN7cutlass13device_kernelINS_4gemm6kernel13GemmUniversalIN4cute5tupleIJiiiiEEENS1_10collective13CollectiveMmaINS1_35MainloopSm100TmaUmmaWarpSpecializedILi4ELi2ELi4ENS5_IJNS4_1CILi1EEENSA_ILi2EEESB_EEEEENS5_IJNSA_ILi128EEENSA_ILi64EEESF_EEENS_10bfloat16_tENS5_IJlSB_lEEESI_SJ_NS4_8TiledMMAINS4_8MMA_AtomIJNS4_20SM100_MMA_F16BF16_SSISI_SI_fLi128ELi64ELNS4_4UMMA5MajorE0ELSO_0ELNSN_7ScaleInE0ELSP_0EEEEEENS4_6LayoutINS5_IJSB_SB_SB_EEENS5_IJNSA_ILi0EEESU_SU_EEEEENS5_IJNS4_10UnderscoreESX_SX_EEEEENS4_23SM90_TMA_LOAD_MULTICASTENS4_14ComposedLayoutINS4_7SwizzleILi3ELi4ELi3EEENS4_18smem_ptr_flag_bitsILi16EEENSS_INS5_IJNSA_ILi8EEESG_EEENS5_IJSG_SB_EEEEEEEvNS4_8identityENS4_13SM90_TMA_LOADES1A_vS1B_EENS_8epilogue10collective18CollectiveEpilogueINS1E_23Sm100TmaWarpSpecializedILi3ELi2ELi32ELb1ELb0EEEJSH_NS5_IJNSS_ISF_SB_EENSS_INSA_ILi32EEESB_EEEEESI_SJ_SI_SJ_NS1E_6fusion15FusionCallbacksIS1I_NS1N_17LinearCombinationISI_fSI_fLNS_15FloatRoundStyleE2EEESH_S1M_JEEENS4_5SM1004TMEM4LOAD26SM100_TMEM_LOAD_32dp32b32xES1C_NS11_INS12_ILi2ELi4ELi3EEES15_NSS_INS5_IJS16_S1K_EEENS5_IJS1K_SB_EEEEEEENS4_39AutoVectorizingCopyWithAssumedAlignmentILi128EEENS4_14SM90_TMA_STOREES21_S23_S23_EEEvvEEEEvNT_6ParamsE,@function
        .size           _ZN7cutlass13device_kernelINS_4gemm6kernel13GemmUniversalIN4cute5tupleIJiiiiEEENS1_10collective13CollectiveMmaINS1_35MainloopSm100TmaUmmaWarpSpecializedILi4ELi2ELi4ENS5_IJNS4_1CILi1EEENSA_ILi2EEESB_EEEEENS5_IJNSA_ILi128EEENSA_ILi64EEESF_EEENS_10bfloat16_tENS5_IJlSB_lEEESI_SJ_NS4_8TiledMMAINS4_8MMA_AtomIJNS4_20SM100_MMA_F16BF16_SSISI_SI_fLi128ELi64ELNS4_4UMMA5MajorE0ELSO_0ELNSN_7ScaleInE0ELSP_0EEEEEENS4_6LayoutINS5_IJSB_SB_SB_EEENS5_IJNSA_ILi0EEESU_SU_EEEEENS5_IJNS4_10UnderscoreESX_SX_EEEEENS4_23SM90_TMA_LOAD_MULTICASTENS4_14ComposedLayoutINS4_7SwizzleILi3ELi4ELi3EEENS4_18smem_ptr_flag_bitsILi16EEENSS_INS5_IJNSA_ILi8EEESG_EEENS5_IJSG_SB_EEEEEEEvNS4_8identityENS4_13SM90_TMA_LOADES1A_vS1B_EENS_8epilogue10collective18CollectiveEpilogueINS1E_23Sm100TmaWarpSpecializedILi3ELi2ELi32ELb1ELb0EEEJSH_NS5_IJNSS_ISF_SB_EENSS_INSA_ILi32EEESB_EEEEESI_SJ_SI_SJ_NS1E_6fusion15FusionCallbacksIS1I_NS1N_17LinearCombinationISI_fSI_fLNS_15FloatRoundStyleE2EEESH_S1M_JEEENS4_5SM1004TMEM4LOAD26SM100_TMEM_LOAD_32dp32b32xES1C_NS11_INS12_ILi2ELi4ELi3EEES15_NSS_INS5_IJS16_S1K_EEENS5_IJS1K_SB_EEEEEEENS4_39AutoVectorizingCopyWithAssumedAlignmentILi128EEENS4_14SM90_TMA_STOREES21_S23_S23_EEEvvEEEEvNT_6ParamsE,(.L_x_161 - _ZN7cutlass13device_kernelINS_4gemm6kernel13GemmUniversalIN4cute5tupleIJiiiiEEENS1_10collective13CollectiveMmaINS1_35MainloopSm100TmaUmmaWarpSpecializedILi4ELi2ELi4ENS5_IJNS4_1CILi1EEENSA_ILi2EEESB_EEEEENS5_IJNSA_ILi128EEENSA_ILi64EEESF_EEENS_10bfloat16_tENS5_IJlSB_lEEESI_SJ_NS4_8TiledMMAINS4_8MMA_AtomIJNS4_20SM100_MMA_F16BF16_SSISI_SI_fLi128ELi64ELNS4_4UMMA5MajorE0ELSO_0ELNSN_7ScaleInE0ELSP_0EEEEEENS4_6LayoutINS5_IJSB_SB_SB_EEENS5_IJNSA_ILi0EEESU_SU_EEEEENS5_IJNS4_10UnderscoreESX_SX_EEEEENS4_23SM90_TMA_LOAD_MULTICASTENS4_14ComposedLayoutINS4_7SwizzleILi3ELi4ELi3EEENS4_18smem_ptr_flag_bitsILi16EEENSS_INS5_IJNSA_ILi8EEESG_EEENS5_IJSG_SB_EEEEEEEvNS4_8identityENS4_13SM90_TMA_LOADES1A_vS1B_EENS_8epilogue10collective18CollectiveEpilogueINS1E_23Sm100TmaWarpSpecializedILi3ELi2ELi32ELb1ELb0EEEJSH_NS5_IJNSS_ISF_SB_EENSS_INSA_ILi32EEESB_EEEEESI_SJ_SI_SJ_NS1E_6fusion15FusionCallbacksIS1I_NS1N_17LinearCombinationISI_fSI_fLNS_15FloatRoundStyleE2EEESH_S1M_JEEENS4_5SM1004TMEM4LOAD26SM100_TMEM_LOAD_32dp32b32xES1C_NS11_INS12_ILi2ELi4ELi3EEES15_NSS_INS5_IJS16_S1K_EEENS5_IJS1K_SB_EEEEEEENS4_39AutoVectorizingCopyWithAssumedAlignmentILi128EEENS4_14SM90_TMA_STOREES21_S23_S23_EEEvvEEEEvNT_6ParamsE)
        .other          _ZN7cutlass13device_kernelINS_4gemm6kernel13GemmUniversalIN4cute5tupleIJiiiiEEENS1_10collective13CollectiveMmaINS1_35MainloopSm100TmaUmmaWarpSpecializedILi4ELi2ELi4ENS5_IJNS4_1CILi1EEENSA_ILi2EEESB_EEEEENS5_IJNSA_ILi128EEENSA_ILi64EEESF_EEENS_10bfloat16_tENS5_IJlSB_lEEESI_SJ_NS4_8TiledMMAINS4_8MMA_AtomIJNS4_20SM100_MMA_F16BF16_SSISI_SI_fLi128ELi64ELNS4_4UMMA5MajorE0ELSO_0ELNSN_7ScaleInE0ELSP_0EEEEEENS4_6LayoutINS5_IJSB_SB_SB_EEENS5_IJNSA_ILi0EEESU_SU_EEEEENS5_IJNS4_10UnderscoreESX_SX_EEEEENS4_23SM90_TMA_LOAD_MULTICASTENS4_14ComposedLayoutINS4_7SwizzleILi3ELi4ELi3EEENS4_18smem_ptr_flag_bitsILi16EEENSS_INS5_IJNSA_ILi8EEESG_EEENS5_IJSG_SB_EEEEEEEvNS4_8identityENS4_13SM90_TMA_LOADES1A_vS1B_EENS_8epilogue10collective18CollectiveEpilogueINS1E_23Sm100TmaWarpSpecializedILi3ELi2ELi32ELb1ELb0EEEJSH_NS5_IJNSS_ISF_SB_EENSS_INSA_ILi32EEESB_EEEEESI_SJ_SI_SJ_NS1E_6fusion15FusionCallbacksIS1I_NS1N_17LinearCombinationISI_fSI_fLNS_15FloatRoundStyleE2EEESH_S1M_JEEENS4_5SM1004TMEM4LOAD26SM100_TMEM_LOAD_32dp32b32xES1C_NS11_INS12_ILi2ELi4ELi3EEES15_NSS_INS5_IJS16_S1K_EEENS5_IJS1K_SB_EEEEEEENS4_39AutoVectorizingCopyWithAssumedAlignmentILi128EEENS4_14SM90_TMA_STOREES21_S23_S23_EEEvvEEEEvNT_6ParamsE,@"STO_CUDA_ENTRY STV_DEFAULT"
_ZN7cutlass13device_kernelINS_4gemm6kernel13GemmUniversalIN4cute5tupleIJiiiiEEENS1_10collective13CollectiveMmaINS1_35MainloopSm100TmaUmmaWarpSpecializedILi4ELi2ELi4ENS5_IJNS4_1CILi1EEENSA_ILi2EEESB_EEEEENS5_IJNSA_ILi128EEENSA_ILi64EEESF_EEENS_10bfloat16_tENS5_IJlSB_lEEESI_SJ_NS4_8TiledMMAINS4_8MMA_AtomIJNS4_20SM100_MMA_F16BF16_SSISI_SI_fLi128ELi64ELNS4_4UMMA5MajorE0ELSO_0ELNSN_7ScaleInE0ELSP_0EEEEEENS4_6LayoutINS5_IJSB_SB_SB_EEENS5_IJNSA_ILi0EEESU_SU_EEEEENS5_IJNS4_10UnderscoreESX_SX_EEEEENS4_23SM90_TMA_LOAD_MULTICASTENS4_14ComposedLayoutINS4_7SwizzleILi3ELi4ELi3EEENS4_18smem_ptr_flag_bitsILi16EEENSS_INS5_IJNSA_ILi8EEESG_EEENS5_IJSG_SB_EEEEEEEvNS4_8identityENS4_13SM90_TMA_LOADES1A_vS1B_EENS_8epilogue10collective18CollectiveEpilogueINS1E_23Sm100TmaWarpSpecializedILi3ELi2ELi32ELb1ELb0EEEJSH_NS5_IJNSS_ISF_SB_EENSS_INSA_ILi32EEESB_EEEEESI_SJ_SI_SJ_NS1E_6fusion15FusionCallbacksIS1I_NS1N_17LinearCombinationISI_fSI_fLNS_15FloatRoundStyleE2EEESH_S1M_JEEENS4_5SM1004TMEM4LOAD26SM100_TMEM_LOAD_32dp32b32xES1C_NS11_INS12_ILi2ELi4ELi3EEES15_NSS_INS5_IJS16_S1K_EEENS5_IJS1K_SB_EEEEEEENS4_39AutoVectorizingCopyWithAssumedAlignmentILi128EEENS4_14SM90_TMA_STOREES21_S23_S23_EEEvvEEEEvNT_6ParamsE:
[----:B------:R-:W1:Y:S01]  /*0000*/  LDC R1, c[0x0][0x37c] ;  /* 0x0000df00ff017b82 */ /* 0x000e620000000800 */
[----:B------:R-:W2:Y:S01]  /*0010*/  S2R R91, SR_TID.X ;  /* 0x00000000005b7919 */ /* 0x000ea20000002100 */
[----:B------:R-:W3:Y:S01]  /*0020*/  LDCU.64 UR8, c[0x0][0x890] ;  /* 0x00011200ff0877ac */ /* 0x000ee20008000a00 */
[----:B------:R-:W-:Y:S02]  /*0030*/  PRMT R84, RZ, 0x7610, R84 ;  /* 0x00007610ff547816 */ /* 0x000fe40000000054 */
[----:B------:R-:W-:Y:S01]  /*0040*/  ELECT P3, URZ, PT ;  /* 0x0000000000ff782f */ /* 0x000fe20003860000 */
[----:B---3--:R-:W-:-:S04]  /*0050*/  UISETP.NE.U32.AND UP0, UPT, UR8, URZ, UPT ;  /* 0x000000ff0800728c */ /* 0x008fc8000bf05070 */
[----:B------:R-:W-:Y:S01]  /*0060*/  UISETP.NE.AND.EX UP0, UPT, UR9, URZ, UPT, UP0 ;  /* 0x000000ff0900728c */ /* 0x000fe2000bf05300 */
[----:B--2---:R-:W-:-:S05]  /*0070*/  SHF.R.U32.HI R85, RZ, 0x5, R91 ;  /* 0x00000005ff557819 */ /* 0x004fca000001165b */
[----:B------:R-:W2:Y:S02]  /*0080*/  SHFL.IDX PT, R0, R85, RZ, 0x1f ;  /* 0x00001fff55007589 */ /* 0x000ea400000e0000 */
[----:B--2---:R-:W-:Y:S01]  /*0090*/  R2UR UR22, R0 ;  /* 0x00000000001672ca */ /* 0x004fe200000e0000 */
[----:B-1----:R-:W-:-:S14]  /*00a0*/  BRA.U UP0, `(.L_x_0) ;  /* 0x0000000100307547 */ /* 0x002fdc000b800000 */
[----:B------:R-:W1:Y:S02]  /*00b0*/  LDCU.64 UR4, c[0x0][0x888] ;  /* 0x00011100ff0477ac */ /* 0x000e640008000a00 */
[----:B-1----:R-:W-:-:S04]  /*00c0*/  UISETP.NE.U32.AND UP0, UPT, UR4, URZ, UPT ;  /* 0x000000ff0400728c */ /* 0x002fc8000bf05070 */
[----:B------:R-:W-:-:S09]  /*00d0*/  UISETP.NE.AND.EX UP0, UPT, UR5, URZ, UPT, UP0 ;  /* 0x000000ff0500728c */ /* 0x000fd2000bf05300 */
[----:B------:R-:W-:Y:S05]  /*00e0*/  BRA.U !UP0, `(.L_x_1) ;  /* 0x0000000108147547 */ /* 0x000fea000b800000 */
[----:B------:R-:W1:Y:S01]  /*00f0*/  LDC.64 R2, c[0x0][0x888] ;  /* 0x00022200ff027b82 */ /* 0x000e620000000a00 */
[----:B------:R-:W1:Y:S02]  /*0100*/  LDCU.64 UR4, c[0x0][0x358] ;  /* 0x00006b00ff0477ac */ /* 0x000e640008000a00 */
[----:B-1----:R1:W5:Y:S01]  /*0110*/  LDG.E R41, desc[UR4][R2.64] ;  /* 0x0000000402297981 */ /* 0x002362000c1e1900 */
[----:B------:R-:W-:Y:S01]  /*0120*/  HFMA2 R84, -RZ, RZ, 0, 5.9604644775390625e-08 ;  /* 0x00000001ff547431 */ /* 0x000fe200000001ff */
[----:B------:R-:W-:Y:S05]  /*0130*/  BRA `(.L_x_0) ;  /* 0x00000000000c7947 */ /* 0x000fea0003800000 */
.L_x_1:
[----:B------:R-:W1:Y:S01]  /*0140*/  LDCU UR4, c[0x0][0x880] ;  /* 0x00011000ff0477ac */ /* 0x000e620008000800 */
[----:B------:R-:W-:Y:S01]  /*0150*/  HFMA2 R84, -RZ, RZ, 0, 5.9604644775390625e-08 ;  /* 0x00000001ff547431 */ /* 0x000fe200000001ff */
[----:B-1----:R-:W-:-:S07]  /*0160*/  MOV R41, UR4 ;  /* 0x0000000400297c02 */ /* 0x002fce0008000f00 */
.L_x_0:
[----:B------:R-:W2:Y:S02]  /*0170*/  LDCU.64 UR4, c[0x0][0x8b0] ;  /* 0x00011600ff0477ac */ /* 0x000ea40008000a00 */
[----:B--2---:R-:W-:-:S04]  /*0180*/  UISETP.NE.U32.AND UP0, UPT, UR4, URZ, UPT ;  /* 0x000000ff0400728c */ /* 0x004fc8000bf05070 */
[----:B------:R-:W-:-:S09]  /*0190*/  UISETP.NE.AND.EX UP0, UPT, UR5, URZ, UPT, UP0 ;  /* 0x000000ff0500728c */ /* 0x000fd2000bf05300 */
[----:B------:R-:W-:Y:S05]  /*01a0*/  BRA.U UP0, `(.L_x_2) ;  /* 0x0000000100287547 */ /* 0x000fea000b800000 */
[----:B------:R-:W2:Y:S02]  /*01b0*/  LDCU.64 UR4, c[0x0][0x8a8] ;  /* 0x00011500ff0477ac */ /* 0x000ea40008000a00 */
[----:B--2---:R-:W-:-:S04]  /*01c0*/  UISETP.NE.U32.AND UP0, UPT, UR4, URZ, UPT ;  /* 0x000000ff0400728c */ /* 0x004fc8000bf05070 */
[----:B------:R-:W-:-:S09]  /*01d0*/  UISETP.NE.AND.EX UP0, UPT, UR5, URZ, UPT, UP0 ;  /* 0x000000ff0500728c */ /* 0x000fd2000bf05300 */
[----:B------:R-:W-:Y:S05]  /*01e0*/  BRA.U !UP0, `(.L_x_3) ;  /* 0x0000000108107547 */ /* 0x000fea000b800000 */
[----:B------:R-:W2:Y:S01]  /*01f0*/  LDC.64 R38, c[0x0][0x8a8] ;  /* 0x00022a00ff267b82 */ /* 0x000ea20000000a00 */
[----:B------:R-:W2:Y:S02]  /*0200*/  LDCU.64 UR4, c[0x0][0x358] ;  /* 0x00006b00ff0477ac */ /* 0x000ea40008000a00 */
[----:B--2---:R2:W5:Y:S01]  /*0210*/  LDG.E R38, desc[UR4][R38.64] ;  /* 0x0000000426267981 */ /* 0x004562000c1e1900 */
[----:B------:R-:W-:Y:S05]  /*0220*/  BRA `(.L_x_2) ;  /* 0x0000000000087947 */ /* 0x000fea0003800000 */
.L_x_3:
[----:B------:R-:W2:Y:S02]  /*0230*/  LDCU UR4, c[0x0][0x8a0] ;  /* 0x00011400ff0477ac */ /* 0x000ea40008000800 */
[----:B--2---:R-:W-:Y:S02]  /*0240*/  MOV R38, UR4 ;  /* 0x0000000400267c02 */ /* 0x004fe40008000f00 */
.L_x_2:
[----:B------:R-:W-:Y:S01]  /*0250*/  IMAD.U32 R0, RZ, RZ, UR22 ;  /* 0x00000016ff007e24 */ /* 0x000fe2000f8e00ff */
[----:B------:R-:W-:Y:S04]  /*0260*/  BSSY.RECONVERGENT B0, `(.L_x_4) ;  /* 0x000000c000007945 */ /* 0x000fe80003800200 */
[C---:B------:R-:W-:Y:S02]  /*0270*/  ISETP.NE.OR P1, PT, R0.reuse, 0x1, !P3 ;  /* 0x000000010000780c */ /* 0x040fe40005f25670 */
[----:B------:R-:W-:-:S11]  /*0280*/  ISETP.NE.OR P0, PT, R0, 0x3, !P3 ;  /* 0x000000030000780c */ /* 0x000fd60005f05670 */
[----:B------:R-:W-:Y:S05]  /*0290*/  @P1 BRA `(.L_x_5) ;  /* 0x0000000000201947 */ /* 0x000fea0003800000 */
[----:B------:R-:W3:Y:S02]  /*02a0*/  LDCU.64 UR4, c[0x0][0x348] ;  /* 0x00006900ff0477ac */ /* 0x000ee40008000a00 */
[----:B---3--:R-:W-:Y:S02]  /*02b0*/  UIADD3 UR6, UP1, UPT, UR4, 0x80, URZ ;  /* 0x0000008004067890 */ /* 0x008fe4000ff3e0ff */
[----:B------:R-:W-:Y:S02]  /*02c0*/  UIADD3 UR4, UP0, UPT, UR4, 0x180, URZ ;  /* 0x0000018004047890 */ /* 0x000fe4000ff1e0ff */
[----:B------:R-:W-:Y:S02]  /*02d0*/  UIADD3.X UR7, UPT, UPT, URZ, UR5, URZ, UP1, !UPT ;  /* 0x00000005ff077290 */ /* 0x000fe40008ffe4ff */
[----:B------:R-:W-:-:S07]  /*02e0*/  UIADD3.X UR5, UPT, UPT, URZ, UR5, URZ, UP0, !UPT ;  /* 0x00000005ff057290 */ /* 0x000fce00087fe4ff */
[----:B------:R3:W-:Y:S02]  /*02f0*/  UTMACCTL.PF [UR6] ;  /* 0x00000000060079b9 */ /* 0x0007e40008040000 */
[----:B------:R3:W-:Y:S02]  /*0300*/  UTMACCTL.PF [UR4] ;  /* 0x00000000040079b9 */ /* 0x0007e40008040000 */
[----:B---3--:R-:W-:Y:S01]  /*0310*/  NOP ;  /* 0x0000000000007918 */ /* 0x008fe20000000000 */
.L_x_5:
[----:B------:R-:W-:Y:S05]  /*0320*/  BSYNC.RECONVERGENT B0 ;  /* 0x0000000000007941 */ /* 0x000fea0003800200 */
.L_x_4:
[----:B------:R-:W-:Y:S04]  /*0330*/  BSSY.RECONVERGENT B0, `(.L_x_6) ;  /* 0x000000a000007945 */ /* 0x000fe80003800200 */
        /* <DEDUP_REMOVED lines=9> */
.L_x_7:
[----:B------:R-:W-:Y:S05]  /*03d0*/  BSYNC.RECONVERGENT B0 ;  /* 0x0000000000007941 */ /* 0x000fea0003800200 */
.L_x_6:
[----:B------:R-:W3:Y:S01]  /*03e0*/  LDCU.64 UR4, c[0x0][0x888] ;  /* 0x00011100ff0477ac */ /* 0x000ee20008000a00 */
[----:B------:R-:W-:Y:S02]  /*03f0*/  UISETP.EQ.U32.AND UP1, UPT, UR8, URZ, UPT ;  /* 0x000000ff0800728c */ /* 0x000fe4000bf22070 */
[----:B------:R-:W-:Y:S02]  /*0400*/  UPLOP3.LUT UP3, UPT, UPT, UPT, UPT, 0x80, 0x8 ;  /* 0x000000000008789c */ /* 0x000fe40003f6f070 */
[----:B---3--:R-:W-:-:S04]  /*0410*/  UISETP.NE.U32.AND UP0, UPT, UR4, URZ, UPT ;  /* 0x000000ff0400728c */ /* 0x008fc8000bf05070 */
[----:B------:R-:W-:-:S04]  /*0420*/  UISETP.NE.AND.EX UP0, UPT, UR5, URZ, UPT, UP0 ;  /* 0x000000ff0500728c */ /* 0x000fc8000bf05300 */
[----:B------:R-:W-:-:S04]  /*0430*/  UISETP.EQ.OR.EX UP2, UPT, UR9, URZ, !UP0, UP1 ;  /* 0x000000ff0900728c */ /* 0x000fc8000c742710 */
[----:B------:R-:W-:-:S06]  /*0440*/  UP2UR UR4, UPR, URZ, 0x4 ;  /* 0x00000004ff047883 */ /* 0x000fcc0008000000 */
[----:B------:R-:W-:Y:S01]  /*0450*/  MOV R88, UR4 ;  /* 0x0000000400587c02 */ /* 0x000fe20008000f00 */
[----:B------:R-:W-:Y:S06]  /*0460*/  BRA.U !UP2, `(.L_x_8) ;  /* 0x000000010a207547 */ /* 0x000fec000b800000 */
[----:B------:R-:W-:Y:S01]  /*0470*/  UISETP.NE.U32.AND UP1, UPT, UR8, URZ, UPT ;  /* 0x000000ff0800728c */ /* 0x000fe2000bf25070 */
[----:B-----5:R-:W-:Y:S01]  /*0480*/  FSETP.NEU.AND P0, PT, R41, RZ, PT ;  /* 0x000000ff2900720b */ /* 0x020fe20003f0d000 */
[----:B------:R-:W-:Y:S02]  /*0490*/  USEL UR4, URZ, 0xffffffff, UP0 ;  /* 0xffffffffff047887 */ /* 0x000fe40008000000 */
[----:B------:R-:W-:-:S10]  /*04a0*/  UISETP.NE.AND.EX UP1, UPT, UR9, URZ, UPT, UP1 ;  /* 0x000000ff0900728c */ /* 0x000fd4000bf25310 */
[----:B------:R-:W-:Y:S01]  /*04b0*/  VOTEU.ANY UP0, P0 ;  /* 0x0000000000ff7886 */ /* 0x000fe20000000100 */
[----:B------:R-:W-:-:S04]  /*04c0*/  @!UP1 USEL UR4, URZ, 0xffffffff, UP0 ;  /* 0xffffffffff049887 */ /* 0x000fc80008000000 */
[----:B------:R-:W-:-:S04]  /*04d0*/  ULOP3.LUT UR4, UR4, 0x1, URZ, 0xc0, !UPT ;  /* 0x0000000104047892 */ /* 0x000fc8000f8ec0ff */
[----:B------:R-:W-:-:S11]  /*04e0*/  UISETP.NE.U32.AND UP3, UPT, UR4, 0x1, UPT ;  /* 0x000000010400788c */ /* 0x000fd6000bf65070 */
.L_x_8:
[----:B-1----:R-:W1:Y:S01]  /*04f0*/  SHFL.IDX PT, R2, R85, RZ, 0x1f ;  /* 0x00001fff55027589 */ /* 0x002e6200000e0000 */
[----:B------:R-:W-:-:S04]  /*0500*/  UISETP.NE.AND UP0, UPT, UR22, 0x2, UPT ;  /* 0x000000021600788c */ /* 0x000fc8000bf05270 */
[----:B------:R-:W-:Y:S01]  /*0510*/  USEL UR37, URZ, 0x1, UP0 ;  /* 0x00000001ff257887 */ /* 0x000fe20008000000 */
[----:B-1----:R-:W-:-:S13]  /*0520*/  ISETP.NE.AND P0, PT, R2, RZ, PT ;  /* 0x000000ff0200720c */ /* 0x002fda0003f05270 */
[----:B------:R-:W-:Y:S05]  /*0530*/  @P0 BRA `(.L_x_9) ;  /* 0x0000000000580947 */ /* 0x000fea0003800000 */
[----:B------:R-:W1:Y:S01]  /*0540*/  S2UR UR4, SR_CgaCtaId ;  /* 0x00000000000479c3 */ /* 0x000e620000008800 */
[----:B------:R-:W-:Y:S01]  /*0550*/  UMOV UR5, 0x400 ;  /* 0x0000040000057882 */ /* 0x000fe20000000000 */
[----:B------:R-:W-:Y:S01]  /*0560*/  UMOV UR8, 0x1 ;  /* 0x0000000100087882 */ /* 0x000fe20000000000 */
[----:B------:R-:W-:Y:S01]  /*0570*/  UMOV UR6, 0x2 ;  /* 0x0000000200067882 */ /* 0x000fe20000000000 */
[----:B------:R-:W-:-:S04]  /*0580*/  UIADD3 UR8, UPT, UPT, -UR8, 0x100000, URZ ;  /* 0x0010000008087890 */ /* 0x000fc8000fffe1ff */
[----:B------:R-:W-:Y:S02]  /*0590*/  USHF.L.U32 UR9, UR8, 0xb, URZ ;  /* 0x0000000b08097899 */ /* 0x000fe400080006ff */
[----:B------:R-:W-:Y:S02]  /*05a0*/  USHF.L.U32 UR8, UR8, 0x1, URZ ;  /* 0x0000000108087899 */ /* 0x000fe400080006ff */
[----:B------:R-:W-:-:S04]  /*05b0*/  UIADD3 UR6, UPT, UPT, -UR6, 0x100000, URZ ;  /* 0x0010000006067890 */ /* 0x000fc8000fffe1ff */
[----:B------:R-:W-:Y:S02]  /*05c0*/  USHF.L.U32 UR7, UR6, 0xb, URZ ;  /* 0x0000000b06077899 */ /* 0x000fe400080006ff */
[----:B------:R-:W-:Y:S01]  /*05d0*/  USHF.L.U32 UR6, UR6, 0x1, URZ ;  /* 0x0000000106067899 */ /* 0x000fe200080006ff */
[----:B------:R-:W-:Y:S01]  /*05e0*/  ELECT P0, URZ, PT ;  /* 0x0000000000ff782f */ /* 0x000fe20003800000 */
[----:B-1----:R-:W-:Y:S01]  /*05f0*/  ULEA UR4, UR4, UR5, 0x18 ;  /* 0x0000000504047291 */ /* 0x002fe2000f8ec0ff */
[----:B------:R-:W1:Y:S11]  /*0600*/  FENCE.VIEW.ASYNC.S ;  /* 0x00000000000073c6 */ /* 0x000e760000000000 */
[----:B-1----:R1:W3:Y:S01]  /*0610*/  SYNCS.EXCH.64 URZ, [UR4], UR8 ;  /* 0x0000000804ff75b2 */ /* 0x0022e20008000100 */
[----:B------:R1:W4:Y:S01]  /*0620*/  SYNCS.EXCH.64 URZ, [UR4+0x20], UR6 ;  /* 0x0000200604ff75b2 */ /* 0x0003220008000100 */
[----:B------:R1:W1:Y:S01]  /*0630*/  SYNCS.EXCH.64 URZ, [UR4+0x8], UR8 ;  /* 0x0000080804ff75b2 */ /* 0x0002620008000100 */
[----:B------:R1:W1:Y:S01]  /*0640*/  SYNCS.EXCH.64 URZ, [UR4+0x28], UR6 ;  /* 0x0000280604ff75b2 */ /* 0x0002620008000100 */
[----:B------:R1:W1:Y:S01]  /*0650*/  SYNCS.EXCH.64 URZ, [UR4+0x10], UR8 ;  /* 0x0000100804ff75b2 */ /* 0x0002620008000100 */
[----:B------:R1:W1:Y:S01]  /*0660*/  SYNCS.EXCH.64 URZ, [UR4+0x30], UR6 ;  /* 0x0000300604ff75b2 */ /* 0x0002620008000100 */
[----:B------:R1:W1:Y:S01]  /*0670*/  SYNCS.EXCH.64 URZ, [UR4+0x18], UR8 ;  /* 0x0000180804ff75b2 */ /* 0x0002620008000100 */
[----:B------:R1:W1:Y:S01]  /*0680*/  SYNCS.EXCH.64 URZ, [UR4+0x38], UR6 ;  /* 0x0000380604ff75b2 */ /* 0x0002620008000100 */
[----:B------:R-:W-:Y:S01]  /*0690*/  NOP ;  /* 0x0000000000007918 */ /* 0x000fe20000000000 */
.L_x_9:
[----:B------:R-:W2:Y:S01]  /*06a0*/  SHFL.IDX PT, R2, R85, RZ, 0x1f ;  /* 0x00001fff55027589 */ /* 0x000ea200000e0000 */
[----:B------:R-:W-:Y:S01]  /*06b0*/  NOP ;  /* 0x0000000000007918 */ /* 0x000fe20000000000 */
[----:B--2---:R-:W-:-:S13]  /*06c0*/  ISETP.NE.AND P0, PT, R2, 0x1, PT ;  /* 0x000000010200780c */ /* 0x004fda0003f05270 */
[----:B------:R-:W-:Y:S05]  /*06d0*/  @P0 BRA `(.L_x_10) ;  /* 0x0000000000500947 */ /* 0x000fea0003800000 */
[----:B-1----:R-:W1:Y:S01]  /*06e0*/  S2UR UR4, SR_CgaCtaId ;  /* 0x00000000000479c3 */ /* 0x002e620000008800 */
        /* <DEDUP_REMOVED lines=12> */
[----:B-1----:R2:W1:Y:S01]  /*07b0*/  SYNCS.EXCH.64 URZ, [UR4+0x40], UR8 ;  /* 0x0000400804ff75b2 */ /* 0x0024620008000100 */
[----:B------:R2:W1:Y:S01]  /*07c0*/  SYNCS.EXCH.64 URZ, [UR4+0x58], UR6 ;  /* 0x0000580604ff75b2 */ /* 0x0004620008000100 */
[----:B------:R2:W1:Y:S01]  /*07d0*/  SYNCS.EXCH.64 URZ, [UR4+0x48], UR8 ;  /* 0x0000480804ff75b2 */ /* 0x0004620008000100 */
[----:B------:R2:W1:Y:S01]  /*07e0*/  SYNCS.EXCH.64 URZ, [UR4+0x60], UR6 ;  /* 0x0000600604ff75b2 */ /* 0x0004620008000100 */
[----:B------:R2:W1:Y:S01]  /*07f0*/  SYNCS.EXCH.64 URZ, [UR4+0x50], UR8 ;  /* 0x0000500804ff75b2 */ /* 0x0004620008000100 */
[----:B------:R2:W1:Y:S02]  /*0800*/  SYNCS.EXCH.64 URZ, [UR4+0x68], UR6 ;  /* 0x0000680604ff75b2 */ /* 0x0004640008000100 */
[----:B--2---:R-:W-:Y:S01]  /*0810*/  NOP ;  /* 0x0000000000007918 */ /* 0x004fe20000000000 */
.L_x_10:
[----:B------:R-:W2:Y:S01]  /*0820*/  SHFL.IDX PT, R2, R85, RZ, 0x1f ;  /* 0x00001fff55027589 */ /* 0x000ea200000e0000 */
[----:B------:R-:W-:Y:S01]  /*0830*/  NOP ;  /* 0x0000000000007918 */ /* 0x000fe20000000000 */
[----:B--2---:R-:W-:-:S13]  /*0840*/  ISETP.NE.AND P0, PT, R2, 0x3, PT ;  /* 0x000000030200780c */ /* 0x004fda0003f05270 */
[----:B------:R-:W-:Y:S05]  /*0850*/  @P0 BRA `(.L_x_11) ;  /* 0x0000000000300947 */ /* 0x000fea0003800000 */
[----:B-1----:R-:W1:Y:S01]  /*0860*/  S2UR UR6, SR_CgaCtaId ;  /* 0x00000000000679c3 */ /* 0x002e620000008800 */
[----:B------:R-:W-:Y:S01]  /*0870*/  UMOV UR4, 0x400 ;  /* 0x0000040000047882 */ /* 0x000fe20000000000 */
[----:B------:R-:W-:Y:S01]  /*0880*/  UMOV UR5, 0x20 ;  /* 0x0000002000057882 */ /* 0x000fe20000000000 */
[----:B------:R-:W-:Y:S01]  /*0890*/  ELECT P0, URZ, PT ;  /* 0x0000000000ff782f */ /* 0x000fe20003800000 */
[----:B-1----:R-:W-:Y:S02]  /*08a0*/  ULEA UR6, UR6, UR4, 0x18 ;  /* 0x0000000406067291 */ /* 0x002fe4000f8ec0ff */
[----:B------:R-:W-:-:S04]  /*08b0*/  UIADD3 UR4, UPT, UPT, -UR5, 0x100000, URZ ;  /* 0x0010000005047890 */ /* 0x000fc8000fffe1ff */
[----:B------:R-:W-:Y:S02]  /*08c0*/  USHF.L.U32 UR5, UR4, 0xb, URZ ;  /* 0x0000000b04057899 */ /* 0x000fe400080006ff */
[----:B------:R-:W-:Y:S01]  /*08d0*/  USHF.L.U32 UR4, UR4, 0x1, URZ ;  /* 0x0000000104047899 */ /* 0x000fe200080006ff */
[----:B------:R-:W1:Y:S11]  /*08e0*/  FENCE.VIEW.ASYNC.S ;  /* 0x00000000000073c6 */ /* 0x000e760000000000 */
[----:B-1----:R2:W1:Y:S01]  /*08f0*/  SYNCS.EXCH.64 URZ, [UR6+0x70], UR4 ;  /* 0x0000700406ff75b2 */ /* 0x0024620008000100 */
[----:B------:R2:W1:Y:S02]  /*0900*/  SYNCS.EXCH.64 URZ, [UR6+0x78], UR4 ;  /* 0x0000780406ff75b2 */ /* 0x0004640008000100 */
[----:B--2---:R-:W-:Y:S01]  /*0910*/  NOP ;  /* 0x0000000000007918 */ /* 0x004fe20000000000 */
.L_x_11:
[----:B------:R-:W2:Y:S01]  /*0920*/  SHFL.IDX PT, R2, R85, RZ, 0x1f ;  /* 0x00001fff55027589 */ /* 0x000ea200000e0000 */
[----:B------:R-:W-:Y:S01]  /*0930*/  NOP ;  /* 0x0000000000007918 */ /* 0x000fe20000000000 */
[----:B--2---:R-:W-:-:S13]  /*0940*/  ISETP.NE.AND P0, PT, R2, 0x4, PT ;  /* 0x000000040200780c */ /* 0x004fda0003f05270 */
[----:B------:R-:W-:Y:S05]  /*0950*/  @P0 BRA `(.L_x_12) ;  /* 0x00000000004c0947 */ /* 0x000fea0003800000 */
[----:B-1----:R-:W1:Y:S01]  /*0960*/  S2UR UR6, SR_CgaCtaId ;  /* 0x00000000000679c3 */ /* 0x002e620000008800 */
[----:B------:R-:W-:Y:S01]  /*0970*/  UMOV UR4, 0x1e0 ;  /* 0x000001e000047882 */ /* 0x000fe20000000000 */
[----:B------:R-:W-:Y:S01]  /*0980*/  UMOV UR5, 0x400 ;  /* 0x0000040000057882 */ /* 0x000fe20000000000 */
[----:B------:R-:W-:Y:S01]  /*0990*/  USEL UR4, UR4, 0x1a0, UP3 ;  /* 0x000001a004047887 */ /* 0x000fe20009800000 */
[----:B------:R-:W-:Y:S01]  /*09a0*/  UMOV UR8, 0x1 ;  /* 0x0000000100087882 */ /* 0x000fe20000000000 */
[----:B------:R-:W-:Y:S01]  /*09b0*/  ELECT P0, URZ, PT ;  /* 0x0000000000ff782f */ /* 0x000fe20003800000 */
[----:B------:R-:W-:-:S04]  /*09c0*/  UIADD3 UR8, UPT, UPT, -UR8, 0x100000, URZ ;  /* 0x0010000008087890 */ /* 0x000fc8000fffe1ff */
[----:B------:R-:W-:Y:S02]  /*09d0*/  USHF.L.U32 UR9, UR8, 0xb, URZ ;  /* 0x0000000b08097899 */ /* 0x000fe400080006ff */
[----:B------:R-:W-:Y:S02]  /*09e0*/  USHF.L.U32 UR8, UR8, 0x1, URZ ;  /* 0x0000000108087899 */ /* 0x000fe400080006ff */
[----:B-1----:R-:W-:Y:S02]  /*09f0*/  ULEA UR6, UR6, UR5, 0x18 ;  /* 0x0000000506067291 */ /* 0x002fe4000f8ec0ff */
[----:B------:R-:W-:-:S04]  /*0a00*/  UIADD3 UR4, UPT, UPT, -UR4, 0x100000, URZ ;  /* 0x0010000004047890 */ /* 0x000fc8000fffe1ff */
[----:B------:R-:W-:Y:S02]  /*0a10*/  USHF.L.U32 UR5, UR4, 0xb, URZ ;  /* 0x0000000b04057899 */ /* 0x000fe400080006ff */
[----:B------:R-:W-:Y:S01]  /*0a20*/  USHF.L.U32 UR4, UR4, 0x1, URZ ;  /* 0x0000000104047899 */ /* 0x000fe200080006ff */
[----:B------:R-:W1:Y:S03]  /*0a30*/  FENCE.VIEW.ASYNC.S ;  /* 0x00000000000073c6 */ /* 0x000e660000000000 */
[----:B-1----:R2:W1:Y:S08]  /*0a40*/  SYNCS.EXCH.64 URZ, [UR6+0x80], UR8 ;  /* 0x0000800806ff75b2 */ /* 0x0024700008000100 */
[----:B------:R2:W1:Y:S01]  /*0a50*/  SYNCS.EXCH.64 URZ, [UR6+0x90], UR4 ;  /* 0x0000900406ff75b2 */ /* 0x0004620008000100 */
[----:B------:R2:W1:Y:S01]  /*0a60*/  SYNCS.EXCH.64 URZ, [UR6+0x88], UR8 ;  /* 0x0000880806ff75b2 */ /* 0x0004620008000100 */
[----:B------:R2:W1:Y:S02]  /*0a70*/  SYNCS.EXCH.64 URZ, [UR6+0x98], UR4 ;  /* 0x0000980406ff75b2 */ /* 0x0004640008000100 */
[----:B--2---:R-:W-:Y:S01]  /*0a80*/  NOP ;  /* 0x0000000000007918 */ /* 0x004fe20000000000 */
.L_x_12:
        /* <DEDUP_REMOVED lines=22> */
[----:B------:R2:W1:Y:S01]  /*0bf0*/  SYNCS.EXCH.64 URZ, [UR4+0xd0], UR6 ;  /* 0x0000d00604ff75b2 */ /* 0x0004620008000100 */
[----:B------:R2:W1:Y:S01]  /*0c00*/  SYNCS.EXCH.64 URZ, [UR4+0xb8], UR8 ;  /* 0x0000b80804ff75b2 */ /* 0x0004620008000100 */
[----:B------:R2:W1:Y:S02]  /*0c10*/  SYNCS.EXCH.64 URZ, [UR4+0xd8], UR6 ;  /* 0x0000d80604ff75b2 */ /* 0x0004640008000100 */
[----:B--2---:R-:W-:Y:S01]  /*0c20*/  NOP ;  /* 0x0000000000007918 */ /* 0x004fe20000000000 */
.L_x_13:
[----:B------:R-:W2:Y:S01]  /*0c30*/  SHFL.IDX PT, R2, R85, RZ, 0x1f ;  /* 0x00001fff55027589 */ /* 0x000ea200000e0000 */
[----:B------:R-:W1:Y:S01]  /*0c40*/  S2UR UR54, SR_CgaCtaId ;  /* 0x00000000003679c3 */ /* 0x000e620000008800 */
[----:B------:R-:W-:Y:S01]  /*0c50*/  NOP ;  /* 0x0000000000007918 */ /* 0x000fe20000000000 */
[----:B--2---:R-:W-:-:S13]  /*0c60*/  ISETP.NE.AND P0, PT, R2, 0x3, PT ;  /* 0x000000030200780c */ /* 0x004fda0003f05270 */
[----:B-1----:R-:W-:Y:S05]  /*0c70*/  @P0 BRA `(.L_x_14) ;  /* 0x0000000000340947 */ /* 0x002fea0003800000 */
[----:B------:R-:W-:Y:S01]  /*0c80*/  UMOV UR4, 0x400 ;  /* 0x0000040000047882 */ /* 0x000fe20000000000 */
[----:B------:R-:W-:Y:S01]  /*0c90*/  UMOV UR6, 0x20 ;  /* 0x0000002000067882 */ /* 0x000fe20000000000 */
[----:B------:R-:W-:Y:S02]  /*0ca0*/  ULEA UR4, UR54, UR4, 0x18 ;  /* 0x0000000436047291 */ /* 0x000fe4000f8ec0ff */
[----:B------:R-:W-:-:S04]  /*0cb0*/  UIADD3 UR6, UPT, UPT, -UR6, 0x100000, URZ ;  /* 0x0010000006067890 */ /* 0x000fc8000fffe1ff */
[----:B------:R-:W-:Y:S02]  /*0cc0*/  USHF.L.U32 UR7, UR6, 0xb, URZ ;  /* 0x0000000b06077899 */ /* 0x000fe400080006ff */
[----:B------:R-:W-:Y:S01]  /*0cd0*/  USHF.L.U32 UR6, UR6, 0x1, URZ ;  /* 0x0000000106067899 */ /* 0x000fe200080006ff */
[----:B------:R-:W-:Y:S01]  /*0ce0*/  ELECT P0, URZ, PT ;  /* 0x0000000000ff782f */ /* 0x000fe20003800000 */
[----:B------:R-:W1:Y:S10]  /*0cf0*/  FENCE.VIEW.ASYNC.S ;  /* 0x00000000000073c6 */ /* 0x000e740000000000 */
[----:B-1----:R1:W2:Y:S01]  /*0d00*/  SYNCS.EXCH.64 URZ, [UR4+0xe0], UR6 ;  /* 0x0000e00604ff75b2 */ /* 0x0022a20008000100 */
[----:B------:R1:W1:Y:S01]  /*0d10*/  SYNCS.EXCH.64 URZ, [UR4+0xf0], UR6 ;  /* 0x0000f00604ff75b2 */ /* 0x0002620008000100 */
[----:B------:R1:W1:Y:S01]  /*0d20*/  SYNCS.EXCH.64 URZ, [UR4+0xe8], UR6 ;  /* 0x0000e80604ff75b2 */ /* 0x0002620008000100 */
[----:B------:R1:W1:Y:S01]  /*0d30*/  SYNCS.EXCH.64 URZ, [UR4+0xf8], UR6 ;  /* 0x0000f80604ff75b2 */ /* 0x0002620008000100 */
[----:B------:R-:W-:Y:S01]  /*0d40*/  NOP ;  /* 0x0000000000007918 */ /* 0x000fe20000000000 */
.L_x_14:
[----:B-1----:R-:W1:Y:S01]  /*0d50*/  LDCU UR4, c[0x0][0x36c] ;  /* 0x00006d80ff0477ac */ /* 0x002e620008000800 */
[----:B------:R-:W-:Y:S01]  /*0d60*/  ISETP.NE.OR P3, PT, R0, 0x2, !P3 ;  /* 0x000000020000780c */ /* 0x000fe20005f65670 */
[----:B------:R-:W-:Y:S01]  /*0d70*/  NOP ;  /* 0x0000000000007918 */ /* 0x000fe20000000000 */
[----:B------:R-:W-:Y:S01]  /*0d80*/  LOP3.LUT R0, R91, 0x1f, RZ, 0xc0, !PT ;  /* 0x0000001f5b007812 */ /* 0x000fe200078ec0ff */
[----:B------:R-:W-:Y:S02]  /*0d90*/  UISETP.NE.AND UP4, UPT, UR22, URZ, UPT ;  /* 0x000000ff1600728c */ /* 0x000fe4000bf85270 */
[----:B-1----:R-:W-:-:S09]  /*0da0*/  UISETP.EQ.U32.AND UP5, UPT, UR4, 0x1, UPT ;  /* 0x000000010400788c */ /* 0x002fd2000bfa2070 */
[----:B------:R-:W-:Y:S05]  /*0db0*/  BRA.U !UP5, `(.L_x_15) ;  /* 0x000000010d087547 */ /* 0x000fea000b800000 */
[----:B--234-:R-:W-:Y:S01]  /*0dc0*/  UCGABAR_ARV ;  /* 0x00000000000079c7 */ /* 0x01cfe20008000000 */
[----:B------:R-:W-:Y:S05]  /*0dd0*/  BRA `(.L_x_16) ;  /* 0x0000000000047947 */ /* 0x000fea0003800000 */
.L_x_15:
[----:B--234-:R-:W-:Y:S01]  /*0de0*/  NOP ;  /* 0x0000000000007918 */ /* 0x01cfe20000000000 */
.L_x_16:
[----:B------:R-:W1:Y:S01]  /*0df0*/  S2UR UR7, SR_CTAID.X ;  /* 0x00000000000779c3 */ /* 0x000e620000002500 */
[----:B------:R-:W-:-:S05]  /*0e00*/  CS2R.32 R87, SR_CgaSize ;  /* 0x0000000000577805 */ /* 0x000fca0000008a00 */
[----:B------:R-:W-:-:S05]  /*0e10*/  IMAD R87, R87, -0xa0, RZ ;  /* 0xffffff6057577824 */ /* 0x000fca00078e02ff */
[----:B------:R-:W-:-:S14]  /*0e20*/  R2UR UR5, R87 ;  /* 0x00000000570572ca */ /* 0x000fdc00000e0000 */
[----:B------:R-:W2:Y:S01]  /*0e30*/  LDCU UR5, c[0x0][UR5+0x2b0] ;  /* 0x00005600050577ac */ /* 0x000ea20008000800 */
[----:B------:R-:W-:-:S05]  /*0e40*/  CS2R.32 R87, SR_CgaSize ;  /* 0x0000000000577805 */ /* 0x000fca0000008a00 */
[----:B------:R-:W-:-:S05]  /*0e50*/  IMAD R87, R87, -0xa0, RZ ;  /* 0xffffff6057577824 */ /* 0x000fca00078e02ff */
[----:B------:R-:W-:-:S14]  /*0e60*/  R2UR UR4, R87 ;  /* 0x00000000570472ca */ /* 0x000fdc00000e0000 */
[----:B------:R-:W3:Y:S01]  /*0e70*/  LDCU UR4, c[0x0][UR4+0x2b4] ;  /* 0x00005680040477ac */ /* 0x000ee20008000800 */
[----:B------:R-:W4:Y:S01]  /*0e80*/  S2UR UR8, SR_CTAID.Y ;  /* 0x00000000000879c3 */ /* 0x000f220000002600 */
[----:B------:R-:W-:-:S05]  /*0e90*/  CS2R.32 R87, SR_CgaSize ;  /* 0x0000000000577805 */ /* 0x000fca0000008a00 */
[----:B------:R-:W-:-:S05]  /*0ea0*/  IMAD R87, R87, -0xa0, RZ ;  /* 0xffffff6057577824 */ /* 0x000fca00078e02ff */
[----:B------:R-:W-:-:S14]  /*0eb0*/  R2UR UR9, R87 ;  /* 0x00000000570972ca */ /* 0x000fdc00000e0000 */
[----:B------:R-:W3:Y:S01]  /*0ec0*/  LDCU UR9, c[0x0][UR9+0x2a0] ;  /* 0x00005400090977ac */ /* 0x000ee20008000800 */
[----:B------:R-:W-:-:S05]  /*0ed0*/  CS2R.32 R87, SR_CgaSize ;  /* 0x0000000000577805 */ /* 0x000fca0000008a00 */
[----:B------:R-:W-:-:S05]  /*0ee0*/  IMAD R87, R87, -0xa0, RZ ;  /* 0xffffff6057577824 */ /* 0x000fca00078e02ff */
[----:B------:R-:W-:-:S14]  /*0ef0*/  R2UR UR10, R87 ;  /* 0x00000000570a72ca */ /* 0x000fdc00000e0000 */
[----:B------:R-:W3:Y:S01]  /*0f00*/  LDCU UR10, c[0x0][UR10+0x2a4] ;  /* 0x000054800a0a77ac */ /* 0x000ee20008000800 */
[----:B------:R-:W3:Y:S01]  /*0f10*/  S2UR UR36, SR_CTAID.Z ;  /* 0x00000000002479c3 */ /* 0x000ee20000002700 */
[----:B------:R-:W3:Y:S01]  /*0f20*/  LDCU UR23, c[0x0][0xb24] ;  /* 0x00016480ff1777ac */ /* 0x000ee20008000800 */
[----:B------:R-:W3:Y:S01]  /*0f30*/  LDCU UR42, c[0x0][0xb24] ;  /* 0x00016480ff2a77ac */ /* 0x000ee20008000800 */
[----:B-1----:R-:W-:Y:S01]  /*0f40*/  I2FP.F32.U32 R3, UR7 ;  /* 0x0000000700037c45 */ /* 0x002fe20008201000 */
[----:B------:R-:W1:Y:S04]  /*0f50*/  LDCU UR27, c[0x0][0xb30] ;  /* 0x00016600ff1b77ac */ /* 0x000e680008000800 */
[----:B--2---:R-:W-:Y:S01]  /*0f60*/  FMUL R3, R3, UR5 ;  /* 0x0000000503037c20 */ /* 0x004fe20008400000 */
[----:B------:R-:W-:Y:S01]  /*0f70*/  USHF.L.U32 UR29, UR54, 0xc, URZ ;  /* 0x0000000c361d7899 */ /* 0x000fe200080006ff */
[----:B----4-:R-:W-:Y:S01]  /*0f80*/  I2FP.F32.U32 R2, UR8 ;  /* 0x0000000800027c45 */ /* 0x010fe20008201000 */
[----:B------:R-:W-:Y:S01]  /*0f90*/  UMOV UR25, UR7 ;  /* 0x0000000700197c82 */ /* 0x000fe20008000000 */
[----:B------:R-:W-:-:S02]  /*0fa0*/  UMOV UR26, UR8 ;  /* 0x00000008001a7c82 */ /* 0x000fc40008000000 */
[----:B------:R-:W2:Y:S01]  /*0fb0*/  F2I.U32.TRUNC.NTZ R3, R3 ;  /* 0x0000000300037305 */ /* 0x000ea2000020f000 */
[----:B---3--:R-:W-:Y:S01]  /*0fc0*/  UISETP.GE.AND UP2, UPT, UR23, 0x1, UPT ;  /* 0x000000011700788c */ /* 0x008fe2000bf46270 */
[----:B------:R-:W-:-:S06]  /*0fd0*/  FMUL R2, R2, UR4 ;  /* 0x0000000402027c20 */ /* 0x000fcc0008400000 */
[----:B------:R-:W3:Y:S01]  /*0fe0*/  F2I.U32.TRUNC.NTZ R2, R2 ;  /* 0x0000000200027305 */ /* 0x000ee2000020f000 */
[----:B--2---:R-:W-:Y:S02]  /*0ff0*/  R2UR UR4, R3 ;  /* 0x00000000030472ca */ /* 0x004fe400000e0000 */
[----:B---3--:R-:W-:Y:S02]  /*1000*/  R2UR UR6, R2 ;  /* 0x00000000020672ca */ /* 0x008fe400000e0000 */
[----:B------:R-:W-:-:S09]  /*1010*/  PRMT R2, RZ, 0x7610, R2 ;  /* 0x00007610ff027816 */ /* 0x000fd20000000002 */
[----:B------:R-:W-:-:S04]  /*1020*/  UIADD3 UR5, UPT, UPT, -UR4, URZ, URZ ;  /* 0x000000ff04057290 */ /* 0x000fc8000fffe1ff */
[----:B------:R-:W-:Y:S02]  /*1030*/  UIMAD UR5, UR9, UR5, UR7 ;  /* 0x00000005090572a4 */ /* 0x000fe4000f8e0207 */
[----:B------:R-:W-:-:S04]  /*1040*/  UIADD3 UR4, UPT, UPT, -UR6, URZ, URZ ;  /* 0x000000ff06047290 */ /* 0x000fc8000fffe1ff */
[----:B------:R-:W-:Y:S01]  /*1050*/  IMAD.U32 R87, RZ, RZ, UR5 ;  /* 0x00000005ff577e24 */ /* 0x000fe2000f8e00ff */
[----:B------:R-:W-:-:S06]  /*1060*/  UIMAD UR4, UR10, UR4, UR8 ;  /* 0x000000040a0472a4 */ /* 0x000fcc000f8e0208 */
[----:B------:R-:W-:Y:S01]  /*1070*/  IMAD.U32 R86, RZ, RZ, UR4 ;  /* 0x00000004ff567e24 */ /* 0x000fe2000f8e00ff */
[----:B-1----:R-:W-:Y:S06]  /*1080*/  BRA.U UP4, `(.L_x_17) ;  /* 0x00000001042c7547 */ /* 0x002fec000b800000 */
[----:B------:R-:W-:Y:S02]  /*1090*/  R2UR UR5, R86 ;  /* 0x00000000560572ca */ /* 0x000fe400000e0000 */
[----:B------:R-:W-:-:S11]  /*10a0*/  R2UR UR4, R87 ;  /* 0x00000000570472ca */ /* 0x000fd600000e0000 */
[----:B------:R-:W-:Y:S02]  /*10b0*/  UISETP.NE.AND UP0, UPT, UR5, URZ, UPT ;  /* 0x000000ff0500728c */ /* 0x000fe4000bf05270 */
[----:B------:R-:W-:Y:S02]  /*10c0*/  UISETP.NE.AND UP1, UPT, UR5, 0x1, UPT ;  /* 0x000000010500788c */ /* 0x000fe4000bf25270 */
[----:B------:R-:W-:-:S04]  /*10d0*/  UISETP.EQ.OR UP0, UPT, UR4, URZ, !UP0 ;  /* 0x000000ff0400728c */ /* 0x000fc8000c702670 */
[----:B------:R-:W-:Y:S02]  /*10e0*/  USEL UR5, URZ, 0x1, !UP0 ;  /* 0x00000001ff057887 */ /* 0x000fe4000c000000 */
[----:B------:R-:W-:Y:S02]  /*10f0*/  UISETP.NE.AND UP0, UPT, UR4, URZ, UPT ;  /* 0x000000ff0400728c */ /* 0x000fe4000bf05270 */
[----:B------:R-:W-:-:S04]  /*1100*/  USEL UR4, URZ, 0x2, UP1 ;  /* 0x00000002ff047887 */ /* 0x000fc80008800000 */
[----:B------:R-:W-:-:S04]  /*1110*/  USEL UR4, UR4, 0x2, UP0 ;  /* 0x0000000204047887 */ /* 0x000fc80008000000 */
[----:B------:R-:W-:-:S06]  /*1120*/  UIADD3 UR4, UPT, UPT, UR5, UR4, URZ ;  /* 0x0000000405047290 */ /* 0x000fcc000fffe0ff */
[----:B------:R-:W-:Y:S02]  /*1130*/  IMAD.U32 R2, RZ, RZ, UR4 ;  /* 0x00000004ff027e24 */ /* 0x000fe4000f8e00ff */
.L_x_17:
[----:B------:R-:W-:Y:S05]  /*1140*/  BRA.U !UP2, `(.L_x_18) ;  /* 0x000000010ad47547 */ /* 0x000fea000b800000 */
[----:B------:R-:W1:Y:S01]  /*1150*/  LDCU.128 UR12, c[0x0][0xb10] ;  /* 0x00016200ff0c77ac */ /* 0x000e620008000c00 */
[----:B------:R-:W2:Y:S01]  /*1160*/  LDCU UR6, c[0x0][0x370] ;  /* 0x00006e00ff0677ac */ /* 0x000ea20008000800 */
[----:B------:R-:W3:Y:S01]  /*1170*/  LDCU UR5, c[0x0][0x374] ;  /* 0x00006e80ff0577ac */ /* 0x000ee20008000800 */
[----:B------:R-:W4:Y:S01]  /*1180*/  LDCU UR24, c[0x0][0xb0c] ;  /* 0x00016180ff1877ac */ /* 0x000f220008000800 */
[----:B------:R-:W4:Y:S01]  /*1190*/  LDCU UR4, c[0x0][0xb20] ;  /* 0x00016400ff0477ac */ /* 0x000f220008000800 */
[----:B------:R-:W4:Y:S01]  /*11a0*/  LDCU.64 UR8, c[0x0][0xb28] ;  /* 0x00016500ff0877ac */ /* 0x000f220008000a00 */
[----:B-1----:R-:W-:Y:S02]  /*11b0*/  UISETP.NE.AND UP0, UPT, UR14, 0x1, UPT ;  /* 0x000000010e00788c */ /* 0x002fe4000bf05270 */
[----:B---3--:R-:W-:Y:S02]  /*11c0*/  UIMAD.WIDE.U32 UR10, UR5, UR15, URZ ;  /* 0x0000000f050a72a5 */ /* 0x008fe4000f8e00ff */
[----:B--2---:R-:W-:-:S02]  /*11d0*/  UIMAD.WIDE.U32 UR18, UR6, UR12, URZ ;  /* 0x0000000c061272a5 */ /* 0x004fc4000f8e00ff */
[----:B----4-:R-:W-:Y:S02]  /*11e0*/  UISETP.NE.AND UP1, UPT, UR24, 0x1, UPT ;  /* 0x000000011800788c */ /* 0x010fe4000bf25270 */
[----:B------:R-:W-:Y:S01]  /*11f0*/  UISETP.NE.AND UP2, UPT, UR23, 0x1, UPT ;  /* 0x000000011700788c */ /* 0x000fe2000bf45270 */
[----:B------:R-:W-:Y:S02]  /*1200*/  UMOV UR10, UR11 ;  /* 0x0000000b000a7c82 */ /* 0x000fe40008000000 */
[----:B------:R-:W-:Y:S01]  /*1210*/  UMOV UR18, UR19 ;  /* 0x0000001300127c82 */ /* 0x000fe20008000000 */
[----:B------:R-:W-:Y:S02]  /*1220*/  @UP0 USHF.R.U32.HI UR5, URZ, UR4, UR10 ;  /* 0x00000004ff050299 */ /* 0x000fe4000801160a */
[----:B------:R-:W-:Y:S02]  /*1230*/  UIMAD.WIDE.U32 UR20, UR26, UR15, URZ ;  /* 0x0000000f1a1472a5 */ /* 0x000fe4000f8e00ff */
[----:B------:R-:W-:-:S02]  /*1240*/  UIMAD.WIDE.U32 UR10, UR5, UR8, URZ ;  /* 0x00000008050a72a5 */ /* 0x000fc4000f8e00ff */
[----:B------:R-:W-:Y:S02]  /*1250*/  @UP1 USHF.R.U32.HI UR6, URZ, UR13, UR18 ;  /* 0x0000000dff061299 */ /* 0x000fe40008011612 */
[----:B------:R-:W-:Y:S02]  /*1260*/  UIMAD.WIDE.U32 UR16, UR25, UR12, URZ ;  /* 0x0000000c191072a5 */ /* 0x000fe4000f8e00ff */
[----:B------:R-:W-:Y:S01]  /*1270*/  UIMAD.WIDE.U32 UR18, UR6, UR8, URZ ;  /* 0x00000008061272a5 */ /* 0x000fe2000f8e00ff */
[----:B------:R-:W-:Y:S01]  /*1280*/  UMOV UR20, UR21 ;  /* 0x0000001500147c82 */ /* 0x000fe20008000000 */
[----:B------:R-:W-:Y:S01]  /*1290*/  UMOV UR10, UR11 ;  /* 0x0000000b000a7c82 */ /* 0x000fe20008000000 */
[----:B------:R-:W-:Y:S02]  /*12a0*/  USHF.R.U32.HI UR20, URZ, UR4, UR20 ;  /* 0x00000004ff147299 */ /* 0x000fe40008011614 */
[----:B------:R-:W-:Y:S02]  /*12b0*/  @UP2 USHF.R.U32.HI UR5, URZ, UR9, UR10 ;  /* 0x00000009ff052299 */ /* 0x000fe4000801160a */
[----:B------:R-:W-:Y:S01]  /*12c0*/  UMOV UR7, UR19 ;  /* 0x0000001300077c82 */ /* 0x000fe20008000000 */
[----:B------:R-:W-:Y:S01]  /*12d0*/  UMOV UR16, UR17 ;  /* 0x0000001100107c82 */ /* 0x000fe20008000000 */
[----:B------:R-:W-:-:S02]  /*12e0*/  @UP2 USHF.R.U32.HI UR6, URZ, UR9, UR7 ;  /* 0x00000009ff062299 */ /* 0x000fc40008011607 */
[----:B------:R-:W-:Y:S02]  /*12f0*/  USHF.R.U32.HI UR13, URZ, UR13, UR16 ;  /* 0x0000000dff0d7299 */ /* 0x000fe40008011610 */
[----:B------:R-:W-:Y:S02]  /*1300*/  USEL UR4, UR26, UR20, !UP0 ;  /* 0x000000141a047287 */ /* 0x000fe4000c000000 */
[----:B------:R-:W-:Y:S02]  /*1310*/  UIMAD UR7, UR5, UR23, URZ ;  /* 0x00000017050772a4 */ /* 0x000fe4000f8e02ff */
[----:B------:R-:W-:Y:S02]  /*1320*/  USEL UR5, UR25, UR13, !UP1 ;  /* 0x0000000d19057287 */ /* 0x000fe4000c800000 */
[----:B------:R-:W-:Y:S02]  /*1330*/  UIMAD UR12, UR6, UR23, URZ ;  /* 0x00000017060c72a4 */ /* 0x000fe4000f8e02ff */
[----:B------:R-:W-:-:S02]  /*1340*/  UISETP.GE.AND UP0, UPT, UR4, UR7, UPT ;  /* 0x000000070400728c */ /* 0x000fc4000bf06270 */
[----:B------:R-:W-:Y:S02]  /*1350*/  UIMAD.WIDE.U32 UR10, UR4, UR8, URZ ;  /* 0x00000008040a72a5 */ /* 0x000fe4000f8e00ff */
[----:B------:R-:W-:Y:S02]  /*1360*/  UISETP.GE.OR UP0, UPT, UR5, UR12, UP0 ;  /* 0x0000000c0500728c */ /* 0x000fe40008706670 */
[----:B------:R-:W-:Y:S02]  /*1370*/  UIMAD.WIDE.U32 UR12, UR5, UR8, URZ ;  /* 0x00000008050c72a5 */ /* 0x000fe4000f8e00ff */
[----:B------:R-:W-:Y:S01]  /*1380*/  UIADD3 UR10, UPT, UPT, -UR4, URZ, URZ ;  /* 0x000000ff040a7290 */ /* 0x000fe2000fffe1ff */
[----:B------:R-:W-:Y:S01]  /*1390*/  UMOV UR8, UR11 ;  /* 0x0000000b00087c82 */ /* 0x000fe20008000000 */
[----:B------:R-:W-:Y:S02]  /*13a0*/  UIADD3 UR11, UPT, UPT, -UR5, URZ, URZ ;  /* 0x000000ff050b7290 */ /* 0x000fe4000fffe1ff */
[----:B------:R-:W-:-:S03]  /*13b0*/  USHF.R.U32.HI UR8, URZ, UR9, UR8 ;  /* 0x00000009ff087299 */ /* 0x000fc60008011608 */
[----:B------:R-:W-:Y:S01]  /*13c0*/  @!UP0 UMOV UR7, UR13 ;  /* 0x0000000d00078c82 */ /* 0x000fe20008000000 */
[----:B------:R-:W-:Y:S02]  /*13d0*/  UIMAD UR26, UR14, UR10, UR26 ;  /* 0x0000000a0e1a72a4 */ /* 0x000fe4000f8e021a */
[----:B------:R-:W-:Y:S02]  /*13e0*/  USEL UR8, UR4, UR8, !UP2 ;  /* 0x0000000804087287 */ /* 0x000fe4000d000000 */
[----:B------:R-:W-:Y:S02]  /*13f0*/  @!UP0 USHF.R.U32.HI UR7, URZ, UR9, UR7 ;  /* 0x00000009ff078299 */ /* 0x000fe40008011607 */
[----:B------:R-:W-:Y:S02]  /*1400*/  UIADD3 UR9, UPT, UPT, -UR8, URZ, URZ ;  /* 0x000000ff08097290 */ /* 0x000fe4000fffe1ff */
[----:B------:R-:W-:Y:S02]  /*1410*/  @!UP0 USEL UR7, UR5, UR7, !UP2 ;  /* 0x0000000705078287 */ /* 0x000fe4000d000000 */
[----:B------:R-:W-:-:S02]  /*1420*/  UIMAD UR9, UR23, UR9, UR4 ;  /* 0x00000009170972a4 */ /* 0x000fc4000f8e0204 */
[----:B------:R-:W-:Y:S02]  /*1430*/  @!UP0 UIADD3 UR8, UPT, UPT, UR8, -UR7, URZ ;  /* 0x8000000708088290 */ /* 0x000fe4000fffe0ff */
[----:B------:R-:W-:Y:S02]  /*1440*/  @!UP0 UIMAD UR6, UR9, UR6, UR7 ;  /* 0x00000006090682a4 */ /* 0x000fe4000f8e0207 */
[----:B------:R-:W-:Y:S02]  /*1450*/  @!UP0 UIMAD UR4, UR8, UR23, UR5 ;  /* 0x00000017080482a4 */ /* 0x000fe4000f8e0205 */
[----:B------:R-:W-:Y:S02]  /*1460*/  UIMAD UR25, UR24, UR11, UR25 ;  /* 0x0000000b181972a4 */ /* 0x000fe4000f8e0219 */
[----:B------:R-:W-:Y:S01]  /*1470*/  UIMAD UR26, UR4, UR14, UR26 ;  /* 0x0000000e041a72a4 */ /* 0x000fe2000f8e021a */
[----:B------:R-:W-:Y:S02]  /*1480*/  @!UP0 UMOV UR5, UR6 ;  /* 0x0000000600058c82 */ /* 0x000fe40008000000 */
[----:B------:R-:W-:-:S12]  /*1490*/  UIMAD UR25, UR5, UR24, UR25 ;  /* 0x00000018051972a4 */ /* 0x000fd8000f8e0219 */
.L_x_18:
[----:B------:R-:W-:Y:S02]  /*14a0*/  UISETP.NE.AND UP1, UPT, UR27, 0x1, UPT ;  /* 0x000000011b00788c */ /* 0x000fe4000bf25270 */
[----:B------:R-:W-:Y:S02]  /*14b0*/  UISETP.NE.AND UP0, UPT, UR22, 0x2, UPT ;  /* 0x000000021600788c */ /* 0x000fe4000bf05270 */
[----:B------:R-:W-:-:S05]  /*14c0*/  ULOP3.LUT UR29, UR29, 0x1000, URZ, 0xc0, !UPT ;  /* 0x000010001d1d7892 */ /* 0x000fca000f8ec0ff */
[----:B------:R-:W-:Y:S07]  /*14d0*/  BRA.U UP1, `(.L_x_19) ;  /* 0x0000000101447547 */ /* 0x000fee000b800000 */
[----:B------:R-:W1:Y:S01]  /*14e0*/  LDCU.128 UR8, c[0x0][0xb10] ;  /* 0x00016200ff0877ac */ /* 0x000e620008000c00 */
[----:B------:R-:W2:Y:S01]  /*14f0*/  LDCU UR12, c[0x0][0xb0c] ;  /* 0x00016180ff0c77ac */ /* 0x000ea20008000800 */
[----:B------:R-:W3:Y:S01]  /*1500*/  LDCU UR13, c[0x0][0xb20] ;  /* 0x00016400ff0d77ac */ /* 0x000ee20008000800 */
[----:B-1----:R-:W-:Y:S02]  /*1510*/  UIMAD.WIDE.U32 UR6, UR25, UR8, URZ ;  /* 0x00000008190672a5 */ /* 0x002fe4000f8e00ff */
[----:B------:R-:W-:Y:S02]  /*1520*/  UIMAD.WIDE.U32 UR4, UR26, UR11, URZ ;  /* 0x0000000b1a0472a5 */ /* 0x000fe4000f8e00ff */
[----:B--2---:R-:W-:Y:S02]  /*1530*/  UISETP.NE.AND UP2, UPT, UR12, 0x1, UPT ;  /* 0x000000010c00788c */ /* 0x004fe4000bf45270 */
[----:B------:R-:W-:Y:S01]  /*1540*/  UISETP.NE.AND UP1, UPT, UR10, 0x1, UPT ;  /* 0x000000010a00788c */ /* 0x000fe2000bf25270 */
[----:B------:R-:W-:-:S02]  /*1550*/  UMOV UR6, UR7 ;  /* 0x0000000700067c82 */ /* 0x000fc40008000000 */
[----:B------:R-:W-:Y:S01]  /*1560*/  UMOV UR4, UR5 ;  /* 0x0000000500047c82 */ /* 0x000fe20008000000 */
[----:B------:R-:W-:Y:S02]  /*1570*/  USHF.R.U32.HI UR6, URZ, UR9, UR6 ;  /* 0x00000009ff067299 */ /* 0x000fe40008011606 */
[----:B---3--:R-:W-:Y:S02]  /*1580*/  USHF.R.U32.HI UR4, URZ, UR13, UR4 ;  /* 0x0000000dff047299 */ /* 0x008fe40008011604 */
[----:B------:R-:W-:Y:S02]  /*1590*/  USEL UR5, UR25, UR6, !UP2 ;  /* 0x0000000619057287 */ /* 0x000fe4000d000000 */
[----:B------:R-:W-:-:S04]  /*15a0*/  USEL UR4, UR26, UR4, !UP1 ;  /* 0x000000041a047287 */ /* 0x000fc8000c800000 */
[----:B------:R-:W-:Y:S02]  /*15b0*/  UIADD3 UR6, UPT, UPT, UR5, -UR4, URZ ;  /* 0x8000000405067290 */ /* 0x000fe4000fffe0ff */
[----:B------:R-:W-:Y:S02]  /*15c0*/  UIADD3 UR4, UPT, UPT, -UR5, UR4, URZ ;  /* 0x0000000405047290 */ /* 0x000fe4000fffe1ff */
[----:B------:R-:W-:Y:S02]  /*15d0*/  UIMAD UR26, UR6, UR10, UR26 ;  /* 0x0000000a061a72a4 */ /* 0x000fe4000f8e021a */
[----:B------:R-:W-:-:S12]  /*15e0*/  UIMAD UR25, UR4, UR12, UR25 ;  /* 0x0000000c041972a4 */ /* 0x000fd8000f8e0219 */
.L_x_19:
[----:B------:R-:W-:Y:S05]  /*15f0*/  BRA.U !UP5, `(.L_x_20) ;  /* 0x000000010d0c7547 */ /* 0x000fea000b800000 */
[----:B------:R-:W-:Y:S01]  /*1600*/  UCGABAR_WAIT ;  /* 0x0000000000007dc7 */ /* 0x000fe20008000000 */
[----:B------:R-:W-:Y:S01]  /*1610*/  CCTL.IVALL ;  /* 0x00000000ff00798f */ /* 0x000fe20002000000 */
[----:B------:R-:W-:Y:S05]  /*1620*/  BRA `(.L_x_21) ;  /* 0x0000000000047947 */ /* 0x000fea0003800000 */
.L_x_20:
[----:B------:R-:W-:Y:S06]  /*1630*/  BAR.SYNC.DEFER_BLOCKING 0x0 ;  /* 0x0000000000007b1d */ /* 0x000fec0000010000 */
.L_x_21:
[----:B------:R-:W-:Y:S05]  /*1640*/  BRA.U UP0, `(.L_x_22) ;  /* 0x00000015002c7547 */ /* 0x000fea000b800000 */
[----:B------:R-:W1:Y:S01]  /*1650*/  LDCU UR6, c[0x0][0x38c] ;  /* 0x00007180ff0677ac */ /* 0x000e620008000800 */
[----:B------:R-:W-:Y:S01]  /*1660*/  PLOP3.LUT P1, PT, PT, PT, UP3, 0x80, 0x8 ;  /* 0x000000000008781c */ /* 0x000fe20003f2f038 */
[----:B------:R-:W-:Y:S01]  /*1670*/  IMAD.MOV.U32 R12, RZ, RZ, 0x1 ;  /* 0x00000001ff0c7424 */ /* 0x000fe200078e00ff */
[----:B------:R-:W-:Y:S01]  /*1680*/  ISETP.EQ.OR P2, PT, R0, RZ, P3 ;  /* 0x000000ff0000720c */ /* 0x000fe20001f42670 */
[----:B------:R-:W-:Y:S01]  /*1690*/  UISETP.NE.AND UP1, UPT, UR22, URZ, UPT ;  /* 0x000000ff1600728c */ /* 0x000fe2000bf25270 */
[----:B------:R-:W-:Y:S02]  /*16a0*/  PLOP3.LUT P1, PT, P1, PT, PT, 0x8, 0x80 ;  /* 0x000000000080781c */ /* 0x000fe40000f2e170 */
[----:B------:R-:W-:Y:S01]  /*16b0*/  CS2R R10, SRZ ;  /* 0x00000000000a7805 */ /* 0x000fe2000001ff00 */
[----:B------:R-:W-:Y:S01]  /*16c0*/  IMAD.MOV.U32 R9, RZ, RZ, RZ ;  /* 0x000000ffff097224 */ /* 0x000fe200078e00ff */
[----:B------:R-:W2:Y:S01]  /*16d0*/  LDCU UR45, c[0x0][0x370] ;  /* 0x00006e00ff2d77ac */ /* 0x000ea20008000800 */
[----:B------:R-:W-:Y:S01]  /*16e0*/  IMAD.MOV.U32 R8, RZ, RZ, 0x1 ;  /* 0x00000001ff087424 */ /* 0x000fe200078e00ff */
[----:B------:R-:W3:Y:S01]  /*16f0*/  LDCU.64 UR40, c[0x0][0x348] ;  /* 0x00006900ff2877ac */ /* 0x000ee20008000a00 */
[----:B------:R-:W-:-:S02]  /*1700*/  USHF.R.U32.HI UR49, URZ, 0x6, UR29 ;  /* 0x00000006ff317899 */ /* 0x000fc4000801161d */
[----:B-1----:R-:W-:Y:S02]  /*1710*/  UIADD3 UR5, UPT, UPT, UR6, 0x7f, URZ ;  /* 0x0000007f06057890 */ /* 0x002fe4000fffe0ff */
[----:B------:R-:W-:Y:S02]  /*1720*/  UIADD3 UR50, UPT, UPT, UR6, 0xfe, URZ ;  /* 0x000000fe06327890 */ /* 0x000fe4000fffe0ff */
[----:B------:R-:W-:Y:S01]  /*1730*/  USHF.R.S32.HI UR4, URZ, 0x1f, UR5 ;  /* 0x0000001fff047899 */ /* 0x000fe20008011405 */
[----:B------:R-:W1:Y:S03]  /*1740*/  LDCU UR44, c[0x0][0x374] ;  /* 0x00006e80ff2c77ac */ /* 0x000e660008000800 */
[----:B------:R-:W-:Y:S02]  /*1750*/  ULEA.HI UR4, UR4, UR5, URZ, 0x7 ;  /* 0x0000000504047291 */ /* 0x000fe4000f8f38ff */
[----:B------:R-:W-:-:S02]  /*1760*/  USEL UR31, UR37, 0x2, UP1 ;  /* 0x00000002251f7887 */ /* 0x000fc40008800000 */
[----:B------:R-:W-:Y:S02]  /*1770*/  USHF.R.S32.HI UR47, URZ, 0x7, UR4 ;  /* 0x00000007ff2f7899 */ /* 0x000fe40008011404 */
[----:B------:R-:W-:Y:S02]  /*1780*/  UIADD3 UR4, UPT, UPT, UR6, -0x1, URZ ;  /* 0xffffffff06047890 */ /* 0x000fe4000fffe0ff */
[----:B------:R-:W-:Y:S02]  /*1790*/  UISETP.LT.U32.AND UP0, UPT, UR47, 0x4, UPT ;  /* 0x000000042f00788c */ /* 0x000fe4000bf01070 */
[----:B------:R-:W-:Y:S02]  /*17a0*/  UISETP.GE.U32.AND UP2, UPT, UR4, -0xff, UPT ;  /* 0xffffff010400788c */ /* 0x000fe4000bf46070 */
[----:B------:R-:W-:Y:S01]  /*17b0*/  USEL UR46, UR47, 0x4, UP0 ;  /* 0x000000042f2e7887 */ /* 0x000fe20008000000 */
[----:B------:R-:W-:-:S03]  /*17c0*/  UMOV UR23, URZ ;  /* 0x000000ff00177c82 */ /* 0x000fc60008000000 */
[----:B------:R-:W-:Y:S02]  /*17d0*/  UIADD3 UR30, UPT, UPT, UR46, -0x1, URZ ;  /* 0xffffffff2e1e7890 */ /* 0x000fe4000fffe0ff */
[----:B------:R-:W-:-:S03]  /*17e0*/  UIADD3 UR48, UPT, UPT, UR47, -UR46, URZ ;  /* 0x8000002e2f307290 */ /* 0x000fc6000fffe0ff */
[----:B------:R-:W-:-:S04]  /*17f0*/  @UP2 UIADD3 UR30, UPT, UPT, UR46, URZ, URZ ;  /* 0x000000ff2e1e2290 */ /* 0x000fc8000fffe0ff */
[----:B-123--:R-:W-:-:S12]  /*1800*/  UIADD3 UR30, UPT, UPT, UR30, 0x1, URZ ;  /* 0x000000011e1e7890 */ /* 0x00efd8000fffe0ff */
.L_x_42:
[----:B------:R-:W-:Y:S01]  /*1810*/  UISETP.NE.AND UP0, UPT, UR54, URZ, UPT ;  /* 0x000000ff3600728c */ /* 0x000fe2000bf05270 */
[----:B-1----:R-:W1:Y:S08]  /*1820*/  S2UR UR54, SR_CgaCtaId ;  /* 0x00000000003679c3 */ /* 0x002e700000008800 */
[----:B------:R-:W-:Y:S05]  /*1830*/  BRA.U UP0, `(.L_x_23) ;  /* 0x0000000100347547 */ /* 0x000fea000b800000 */
[----:B------:R-:W2:Y:S01]  /*1840*/  S2R R0, SR_CgaCtaId ;  /* 0x0000000000007919 */ /* 0x000ea20000008800 */
[----:B------:R-:W-:Y:S02]  /*1850*/  MOV R3, 0x400 ;  /* 0x0000040000037802 */ /* 0x000fe40000000f00 */
[----:B------:R-:W-:Y:S02]  /*1860*/  SHF.L.U32 R2, R8, 0x1f, RZ ;  /* 0x0000001f08027819 */ /* 0x000fe400000006ff */
[----:B--2---:R-:W-:-:S05]  /*1870*/  LEA R0, R0, R3, 0x18 ;  /* 0x0000000300007211 */ /* 0x004fca00078ec0ff */
[----:B------:R-:W-:-:S04]  /*1880*/  IMAD R3, R9, 0x8, R0 ;  /* 0x0000000809037824 */ /* 0x000fc800078e0200 */
[----:B------:R-:W2:Y:S02]  /*1890*/  SYNCS.PHASECHK.TRANS64.TRYWAIT P0, [R3+URZ+0xf0], R2 ;  /* 0x0000f002030075a7 */ /* 0x000ea400080011ff */
[----:B--2---:R-:W-:Y:S05]  /*18a0*/  @!P0 BRA `(.L_x_24) ;  /* 0x0000006400b48947 */ /* 0x004fea0003800000 */
.L_x_122:
[----:B------:R-:W-:Y:S01]  /*18b0*/  VIADD R9, R9, 0x1 ;  /* 0x0000000109097836 */ /* 0x000fe20000000000 */
[----:B------:R2:W-:Y:S04]  /*18c0*/  SYNCS.ARRIVE.TRANS64.A1T0 RZ, [R3+URZ+0xe0], RZ ;  /* 0x0000e0ff03ff79a7 */ /* 0x0005e800081000ff */
[----:B------:R-:W-:-:S04]  /*18d0*/  ISETP.NE.AND P0, PT, R9, 0x2, PT ;  /* 0x000000020900780c */ /* 0x000fc80003f05270 */
[----:B------:R-:W-:Y:S02]  /*18e0*/  SEL R9, R9, RZ, P0 ;  /* 0x000000ff09097207 */ /* 0x000fe40000000000 */
[----:B--2---:R-:W-:-:S04]  /*18f0*/  SEL R3, RZ, 0x1, P0 ;  /* 0x00000001ff037807 */ /* 0x004fc80000000000 */
[----:B------:R-:W-:-:S07]  /*1900*/  LOP3.LUT R8, R8, R3, RZ, 0x3c, !PT ;  /* 0x0000000308087212 */ /* 0x000fce00078e3cff */
.L_x_23:
[----:B------:R-:W-:Y:S01]  /*1910*/  UMOV UR21, 0x400 ;  /* 0x0000040000157882 */ /* 0x000fe20000000000 */
[----:B------:R-:W-:Y:S01]  /*1920*/  SHF.L.U32 R0, R12, 0x1f, RZ ;  /* 0x0000001f0c007819 */ /* 0x000fe200000006ff */
[----:B-1----:R-:W-:Y:S02]  /*1930*/  ULEA UR21, UR54, UR21, 0x18 ;  /* 0x0000001536157291 */ /* 0x002fe4000f8ec0ff */
[----:B------:R-:W-:Y:S02]  /*1940*/  UISETP.GE.U32.AND UP0, UPT, UR50, 0xff, UPT ;  /* 0x000000ff3200788c */ /* 0x000fe4000bf06070 */
[----:B------:R-:W-:Y:S02]  /*1950*/  ULEA UR4, UR23, UR21, 0x3 ;  /* 0x0000001517047291 */ /* 0x000fe4000f8e18ff */
[----:B------:R-:W-:Y:S02]  /*1960*/  USHF.L.U32 UR19, UR26, 0x6, URZ ;  /* 0x000000061a137899 */ /* 0x000fe400080006ff */
[----:B------:R-:W-:Y:S01]  /*1970*/  ULEA UR35, UR25, UR49, 0x7 ;  /* 0x0000003119237291 */ /* 0x000fe2000f8e38ff */
[----:B------:R-:W-:-:S04]  /*1980*/  UMOV UR13, URZ ;  /* 0x000000ff000d7c82 */ /* 0x000fc80008000000 */
[----:B------:R1:W2:Y:S01]  /*1990*/  SYNCS.PHASECHK.TRANS64.TRYWAIT P0, [UR4+0x20], R0 ;  /* 0x00002000ff0075a7 */ /* 0x0002a20008001104 */
[----:B------:R-:W-:Y:S06]  /*19a0*/  BRA.U !UP0, `(.L_x_25) ;  /* 0x0000000108f47547 */ /* 0x000fec000b800000 */
[----:B------:R-:W-:Y:S01]  /*19b0*/  UMOV UR22, URZ ;  /* 0x000000ff00167c82 */ /* 0x000fe20008000000 */
[----:B------:R-:W-:-:S05]  /*19c0*/  UMOV UR4, UR23 ;  /* 0x0000001700047c82 */ /* 0x000fca0008000000 */
.L_x_31:
[----:B------:R-:W-:Y:S01]  /*19d0*/  ULEA UR33, UR4, UR21, 0x3 ;  /* 0x0000001504217291 */ /* 0x000fe2000f8e18ff */
[----:B--2---:R-:W-:Y:S01]  /*19e0*/  @!P3 MOV R2, 0xc000 ;  /* 0x0000c0000002b802 */ /* 0x004fe20000000f00 */
[----:B--2-4-:R-:W-:Y:S10]  /*19f0*/  @P0 BRA `(.L_x_26) ;  /* 0x00000000000c0947 */ /* 0x014ff40003800000 */
[----:B------:R-:W-:-:S04]  /*1a00*/  SHF.L.U32 R3, R12, 0x1f, RZ ;  /* 0x0000001f0c037819 */ /* 0x000fc800000006ff */
[----:B------:R-:W2:Y:S02]  /*1a10*/  SYNCS.PHASECHK.TRANS64.TRYWAIT P0, [UR33+0x20], R3 ;  /* 0x00002003ff0075a7 */ /* 0x000ea40008001121 */
[----:B--2---:R-:W-:Y:S05]  /*1a20*/  @!P0 BRA `(.L_x_27) ;  /* 0x0000006400688947 */ /* 0x004fea0003800000 */
.L_x_26:
[----:B------:R2:W-:Y:S01]  /*1a30*/  @!P3 SYNCS.ARRIVE.TRANS64 RZ, [UR33], R2 ;  /* 0x00000002ffffb9a7 */ /* 0x0005e20008000021 */
[----:B------:R-:W-:-:S04]  /*1a40*/  ULOP3.LUT UR5, UR31, 0x2, URZ, 0xfc, !UPT ;  /* 0x000000021f057892 */ /* 0x000fc8000f8efcff */
[----:B------:R-:W-:-:S09]  /*1a50*/  UISETP.NE.AND UP0, UPT, UR5, 0x2, UPT ;  /* 0x000000020500788c */ /* 0x000fd2000bf05270 */
[----:B------:R-:W-:Y:S05]  /*1a60*/  BRA.U UP0, `(.L_x_28) ;  /* 0x0000000100047547 */ /* 0x000fea000b800000 */
[----:B------:R-:W-:Y:S05]  /*1a70*/  BPT.TRAP 0x1 ;  /* 0x000000040000795c */ /* 0x000fea0000300000 */
.L_x_28:
[----:B------:R-:W-:Y:S04]  /*1a80*/  BSSY.RECONVERGENT B0, `(.L_x_29) ;  /* 0x0000003000007945 */ /* 0x000fe80003800200 */
[----:B------:R-:W-:Y:S05]  /*1a90*/  @P2 BRA `(.L_x_30) ;  /* 0x0000000000042947 */ /* 0x000fea0003800000 */
[----:B------:R-:W-:Y:S05]  /*1aa0*/  BPT.TRAP 0x1 ;  /* 0x000000040000795c */ /* 0x000fea0000300000 */
.L_x_30:
[----:B------:R-:W-:Y:S05]  /*1ab0*/  BSYNC.RECONVERGENT B0 ;  /* 0x0000000000007941 */ /* 0x000fea0003800200 */
.L_x_29:
[----:B------:R-:W-:Y:S02]  /*1ac0*/  UIADD3 UR5, UPT, UPT, UR4, 0x1, URZ ;  /* 0x0000000104057890 */ /* 0x000fe4000fffe0ff */
[----:B------:R-:W-:Y:S02]  /*1ad0*/  USHF.L.U32 UR4, UR4, 0xe, URZ ;  /* 0x0000000e04047899 */ /* 0x000fe400080006ff */
[----:B------:R-:W-:Y:S02]  /*1ae0*/  UISETP.NE.AND UP0, UPT, UR5, 0x4, UPT ;  /* 0x000000040500788c */ /* 0x000fe4000bf05270 */
[----:B------:R-:W-:Y:S02]  /*1af0*/  ULOP3.LUT UR24, UR4, UR29, URZ, 0xfc, !UPT ;  /* 0x0000001d04187292 */ /* 0x000fe4000f8efcff */
[----:B------:R-:W-:Y:S02]  /*1b00*/  USEL UR6, URZ, 0x1, UP0 ;  /* 0x00000001ff067887 */ /* 0x000fe40008000000 */
[----:B------:R-:W-:-:S02]  /*1b10*/  USEL UR23, UR5, URZ, UP0 ;  /* 0x000000ff05177287 */ /* 0x000fc40008000000 */
[----:B------:R-:W-:Y:S02]  /*1b20*/  ULEA UR24, UR24, UR21, 0x1 ;  /* 0x0000001518187291 */ /* 0x000fe4000f8e08ff */
[----:B------:R-:W-:Y:S01]  /*1b30*/  LOP3.LUT R12, R12, UR6, RZ, 0x3c, !PT ;  /* 0x000000060c0c7c12 */ /* 0x000fe2000f8e3cff */
[----:B------:R-:W-:Y:S02]  /*1b40*/  UIADD3 UR6, UP1, UPT, UR40, 0x80, URZ ;  /* 0x0000008028067890 */ /* 0x000fe4000ff3e0ff */
[----:B------:R-:W-:Y:S01]  /*1b50*/  ULEA UR5, UR23, UR21, 0x3 ;  /* 0x0000001517057291 */ /* 0x000fe2000f8e18ff */
[----:B-1----:R-:W-:Y:S01]  /*1b60*/  SHF.L.U32 R0, R12, 0x1f, RZ ;  /* 0x0000001f0c007819 */ /* 0x002fe200000006ff */
[----:B------:R-:W-:Y:S02]  /*1b70*/  USHF.L.U32 UR34, UR22, 0x7, URZ ;  /* 0x0000000716227899 */ /* 0x000fe400080006ff */
[----:B------:R-:W-:Y:S02]  /*1b80*/  UIADD3 UR14, UP0, UPT, UR40, 0x180, URZ ;  /* 0x00000180280e7890 */ /* 0x000fe4000ff1e0ff */
[----:B------:R-:W-:-:S02]  /*1b90*/  UIADD3 UR4, UPT, UPT, UR21, UR4, URZ ;  /* 0x0000000415047290 */ /* 0x000fc4000fffe0ff */
[----:B------:R-:W-:Y:S01]  /*1ba0*/  UIADD3.X UR7, UPT, UPT, URZ, UR41, URZ, UP1, !UPT ;  /* 0x00000029ff077290 */ /* 0x000fe20008ffe4ff */
[----:B------:R3:W4:Y:S01]  /*1bb0*/  SYNCS.PHASECHK.TRANS64.TRYWAIT P0, [UR5+0x20], R0 ;  /* 0x00002000ff0075a7 */ /* 0x0007220008001105 */
[----:B------:R-:W-:Y:S02]  /*1bc0*/  UIADD3 UR32, UPT, UPT, UR24, 0x6400, URZ ;  /* 0x0000640018207890 */ /* 0x000fe4000fffe0ff */
[----:B------:R-:W-:Y:S02]  /*1bd0*/  UIADD3 UR26, UPT, UPT, UR34, 0x40, URZ ;  /* 0x00000040221a7890 */ /* 0x000fe4000fffe0ff */
[----:B------:R-:W-:Y:S02]  /*1be0*/  UIADD3 UR24, UPT, UPT, UR24, 0xa400, URZ ;  /* 0x0000a40018187890 */ /* 0x000fe4000fffe0ff */
[----:B------:R-:W-:Y:S02]  /*1bf0*/  UIADD3.X UR15, UPT, UPT, URZ, UR41, URZ, UP0, !UPT ;  /* 0x00000029ff0f7290 */ /* 0x000fe400087fe4ff */
[----:B------:R-:W-:-:S02]  /*1c00*/  UIADD3 UR16, UPT, UPT, UR4, 0x26400, URZ ;  /* 0x0002640004107890 */ /* 0x000fc4000fffe0ff */
[----:B------:R-:W-:Y:S01]  /*1c10*/  UIADD3 UR8, UPT, UPT, UR4, 0x28400, URZ ;  /* 0x0002840004087890 */ /* 0x000fe2000fffe0ff */
[----:B------:R-:W-:Y:S01]  /*1c20*/  UMOV UR5, 0x30000 ;  /* 0x0003000000057882 */ /* 0x000fe20000000000 */
[----:B------:R-:W-:Y:S01]  /*1c30*/  UMOV UR38, 0x0 ;  /* 0x0000000000267882 */ /* 0x000fe20000000000 */
[----:B------:R-:W-:Y:S01]  /*1c40*/  UMOV UR39, 0x10000000 ;  /* 0x1000000000277882 */ /* 0x000fe20000000000 */
[----:B------:R-:W-:Y:S01]  /*1c50*/  UMOV UR25, UR33 ;  /* 0x0000002100197c82 */ /* 0x000fe20008000000 */
[----:B------:R-:W-:Y:S01]  /*1c60*/  UMOV UR27, UR35 ;  /* 0x00000023001b7c82 */ /* 0x000fe20008000000 */
[----:B------:R-:W-:Y:S01]  /*1c70*/  UMOV UR28, UR36 ;  /* 0x00000024001c7c82 */ /* 0x000fe20008000000 */
[----:B------:R-:W-:Y:S01]  /*1c80*/  UMOV UR17, UR33 ;  /* 0x0000002100117c82 */ /* 0x000fe20008000000 */
[----:B------:R-:W-:Y:S01]  /*1c90*/  UMOV UR20, UR36 ;  /* 0x0000002400147c82 */ /* 0x000fe20008000000 */
[----:B------:R-:W-:Y:S01]  /*1ca0*/  UMOV UR18, UR34 ;  /* 0x0000002200127c82 */ /* 0x000fe20008000000 */
[----:B------:R3:W-:Y:S01]  /*1cb0*/  UTMALDG.3D.MULTICAST [UR32], [UR6], UR5, desc[UR38] ;  /* 0x00002620060073b4 */ /* 0x0007e20008011805 */
[----:B------:R-:W-:Y:S01]  /*1cc0*/  UMOV UR11, UR19 ;  /* 0x00000013000b7c82 */ /* 0x000fe20008000000 */
[----:B------:R-:W-:Y:S01]  /*1cd0*/  UMOV UR12, UR36 ;  /* 0x00000024000c7c82 */ /* 0x000fe20008000000 */
[----:B------:R-:W-:Y:S01]  /*1ce0*/  UMOV UR9, UR33 ;  /* 0x0000002100097c82 */ /* 0x000fe20008000000 */
[----:B------:R-:W-:Y:S01]  /*1cf0*/  UMOV UR10, UR26 ;  /* 0x0000001a000a7c82 */ /* 0x000fe20008000000 */
[----:B------:R-:W-:Y:S01]  /*1d00*/  UIADD3 UR22, UPT, UPT, UR22, 0x1, URZ ;  /* 0x0000000116167890 */ /* 0x000fe2000fffe0ff */
[----:B------:R-:W-:Y:S01]  /*1d10*/  UMOV UR13, UR30 ;  /* 0x0000001e000d7c82 */ /* 0x000fe20008000000 */
[----:B------:R3:W-:Y:S02]  /*1d20*/  UTMALDG.3D.MULTICAST [UR24], [UR6], UR5, desc[UR38] ;  /* 0x00002618060073b4 */ /* 0x0007e40008011805 */
[----:B------:R-:W-:Y:S01]  /*1d30*/  UISETP.NE.AND UP0, UPT, UR22, UR30, UPT ;  /* 0x0000001e1600728c */ /* 0x000fe2000bf05270 */
[----:B------:R-:W-:Y:S01]  /*1d40*/  UMOV UR4, UR23 ;  /* 0x0000001700047c82 */ /* 0x000fe20008000000 */
[----:B------:R3:W-:Y:S01]  /*1d50*/  UTMALDG.3D [UR16], [UR14], desc[UR38] ;  /* 0x000026100e0075b4 */ /* 0x0007e20008011000 */
[----:B------:R3:W-:Y:S06]  /*1d60*/  UTMALDG.3D [UR8], [UR14], desc[UR38] ;  /* 0x000026080e0075b4 */ /* 0x0007ec0008011000 */
[----:B---3--:R-:W-:Y:S05]  /*1d70*/  BRA.U UP0, `(.L_x_31) ;  /* 0xfffffffd00147547 */ /* 0x008fea000b83ffff */
.L_x_25:
[----:B------:R-:W-:Y:S01]  /*1d80*/  ULEA UR4, UR23, UR21, 0x3 ;  /* 0x0000001517047291 */ /* 0x000fe2000f8e18ff */
[----:B-1----:R-:W-:Y:S01]  /*1d90*/  SHF.L.U32 R0, R12, 0x1f, RZ ;  /* 0x0000001f0c007819 */ /* 0x002fe200000006ff */
[----:B------:R-:W-:Y:S01]  /*1da0*/  @!P1 SYNCS.ARRIVE.TRANS64.A1T0 RZ, [UR21+0x78], RZ ;  /* 0x000078ffffff99a7 */ /* 0x000fe20008100015 */
[----:B------:R-:W-:-:S06]  /*1db0*/  UISETP.GT.AND UP0, UPT, UR47, UR46, UPT ;  /* 0x0000002e2f00728c */ /* 0x000fcc000bf04270 */
[----:B--2-4-:R1:W2:Y:S03]  /*1dc0*/  SYNCS.PHASECHK.TRANS64.TRYWAIT P0, [UR4+0x20], R0 ;  /* 0x00002000ff0075a7 */ /* 0x0142a60008001104 */
[----:B------:R-:W-:Y:S05]  /*1dd0*/  BRA.U !UP0, `(.L_x_32) ;  /* 0x0000000108f07547 */ /* 0x000fea000b800000 */
[----:B------:R-:W-:Y:S01]  /*1de0*/  UIADD3 UR14, UPT, UPT, UR48, UR13, URZ ;  /* 0x0000000d300e7290 */ /* 0x000fe2000fffe0ff */
[----:B------:R-:W-:-:S11]  /*1df0*/  UMOV UR4, UR23 ;  /* 0x0000001700047c82 */ /* 0x000fd60008000000 */
.L_x_38:
[----:B------:R-:W-:Y:S01]  /*1e00*/  ULEA UR33, UR4, UR21, 0x3 ;  /* 0x0000001504217291 */ /* 0x000fe2000f8e18ff */
[----:B--2---:R-:W-:Y:S01]  /*1e10*/  @!P3 MOV R2, 0xc000 ;  /* 0x0000c0000002b802 */ /* 0x004fe20000000f00 */
[----:B--2-4-:R-:W-:Y:S10]  /*1e20*/  @P0 BRA `(.L_x_33) ;  /* 0x00000000000c0947 */ /* 0x014ff40003800000 */
[----:B------:R-:W-:-:S04]  /*1e30*/  SHF.L.U32 R3, R12, 0x1f, RZ ;  /* 0x0000001f0c037819 */ /* 0x000fc800000006ff */
[----:B------:R-:W2:Y:S02]  /*1e40*/  SYNCS.PHASECHK.TRANS64.TRYWAIT P0, [UR33+0x20], R3 ;  /* 0x00002003ff0075a7 */ /* 0x000ea40008001121 */
[----:B--2---:R-:W-:Y:S05]  /*1e50*/  @!P0 BRA `(.L_x_34) ;  /* 0x0000006000748947 */ /* 0x004fea0003800000 */
.L_x_33:
[----:B------:R2:W-:Y:S01]  /*1e60*/  @!P3 SYNCS.ARRIVE.TRANS64 RZ, [UR33], R2 ;  /* 0x00000002ffffb9a7 */ /* 0x0005e20008000021 */
[----:B------:R-:W-:-:S04]  /*1e70*/  ULOP3.LUT UR5, UR31, 0x2, URZ, 0xfc, !UPT ;  /* 0x000000021f057892 */ /* 0x000fc8000f8efcff */
[----:B------:R-:W-:-:S09]  /*1e80*/  UISETP.NE.AND UP0, UPT, UR5, 0x2, UPT ;  /* 0x000000020500788c */ /* 0x000fd2000bf05270 */
[----:B------:R-:W-:Y:S05]  /*1e90*/  BRA.U UP0, `(.L_x_35) ;  /* 0x0000000100047547 */ /* 0x000fea000b800000 */
[----:B------:R-:W-:Y:S05]  /*1ea0*/  BPT.TRAP 0x1 ;  /* 0x000000040000795c */ /* 0x000fea0000300000 */
.L_x_35:
[----:B------:R-:W-:Y:S04]  /*1eb0*/  BSSY.RECONVERGENT B0, `(.L_x_36) ;  /* 0x0000003000007945 */ /* 0x000fe80003800200 */
[----:B------:R-:W-:Y:S05]  /*1ec0*/  @P2 BRA `(.L_x_37) ;  /* 0x0000000000042947 */ /* 0x000fea0003800000 */
[----:B------:R-:W-:Y:S05]  /*1ed0*/  BPT.TRAP 0x1 ;  /* 0x000000040000795c */ /* 0x000fea0000300000 */
.L_x_37:
[----:B------:R-:W-:Y:S05]  /*1ee0*/  BSYNC.RECONVERGENT B0 ;  /* 0x0000000000007941 */ /* 0x000fea0003800200 */
.L_x_36:
[----:B------:R-:W-:Y:S02]  /*1ef0*/  UIADD3 UR5, UPT, UPT, UR4, 0x1, URZ ;  /* 0x0000000104057890 */ /* 0x000fe4000fffe0ff */
[----:B------:R-:W-:Y:S02]  /*1f00*/  USHF.L.U32 UR7, UR4, 0xe, URZ ;  /* 0x0000000e04077899 */ /* 0x000fe400080006ff */
[----:B------:R-:W-:Y:S02]  /*1f10*/  UISETP.NE.AND UP0, UPT, UR5, 0x4, UPT ;  /* 0x000000040500788c */ /* 0x000fe4000bf05270 */
[----:B------:R-:W-:Y:S02]  /*1f20*/  ULOP3.LUT UR24, UR7, UR29, URZ, 0xfc, !UPT ;  /* 0x0000001d07187292 */ /* 0x000fe4000f8efcff */
[----:B------:R-:W-:Y:S02]  /*1f30*/  USEL UR6, URZ, 0x1, UP0 ;  /* 0x00000001ff067887 */ /* 0x000fe40008000000 */
[----:B------:R-:W-:-:S02]  /*1f40*/  USEL UR23, UR5, URZ, UP0 ;  /* 0x000000ff05177287 */ /* 0x000fc40008000000 */
[----:B------:R-:W-:Y:S02]  /*1f50*/  UIADD3 UR4, UP1, UPT, UR40, 0x80, URZ ;  /* 0x0000008028047890 */ /* 0x000fe4000ff3e0ff */
[----:B------:R-:W-:Y:S01]  /*1f60*/  ULEA UR5, UR23, UR21, 0x3 ;  /* 0x0000001517057291 */ /* 0x000fe2000f8e18ff */
[----:B------:R-:W-:Y:S01]  /*1f70*/  LOP3.LUT R12, R12, UR6, RZ, 0x3c, !PT ;  /* 0x000000060c0c7c12 */ /* 0x000fe2000f8e3cff */
[----:B------:R-:W-:Y:S02]  /*1f80*/  ULEA UR24, UR24, UR21, 0x1 ;  /* 0x0000001518187291 */ /* 0x000fe4000f8e08ff */
[----:B------:R-:W-:Y:S01]  /*1f90*/  USHF.L.U32 UR34, UR13, 0x7, URZ ;  /* 0x000000070d227899 */ /* 0x000fe200080006ff */
[----:B-1----:R-:W-:Y:S01]  /*1fa0*/  SHF.L.U32 R0, R12, 0x1f, RZ ;  /* 0x0000001f0c007819 */ /* 0x002fe200000006ff */
[----:B------:R-:W-:Y:S02]  /*1fb0*/  UIADD3 UR6, UP0, UPT, UR40, 0x180, URZ ;  /* 0x0000018028067890 */ /* 0x000fe4000ff1e0ff */
[----:B------:R-:W-:Y:S01]  /*1fc0*/  UIADD3 UR8, UPT, UPT, UR21, UR7, URZ ;  /* 0x0000000715087290 */ /* 0x000fe2000fffe0ff */
[----:B------:R3:W4:Y:S01]  /*1fd0*/  SYNCS.PHASECHK.TRANS64.TRYWAIT P0, [UR5+0x20], R0 ;  /* 0x00002000ff0075a7 */ /* 0x0007220008001105 */
[----:B------:R-:W-:-:S02]  /*1fe0*/  UIADD3.X UR5, UPT, UPT, URZ, UR41, URZ, UP1, !UPT ;  /* 0x00000029ff057290 */ /* 0x000fc40008ffe4ff */
[----:B------:R-:W-:Y:S02]  /*1ff0*/  UIADD3 UR32, UPT, UPT, UR24, 0x6400, URZ ;  /* 0x0000640018207890 */ /* 0x000fe4000fffe0ff */
[----:B------:R-:W-:Y:S02]  /*2000*/  UIADD3 UR26, UPT, UPT, UR34, 0x40, URZ ;  /* 0x00000040221a7890 */ /* 0x000fe4000fffe0ff */
[----:B------:R-:W-:Y:S02]  /*2010*/  UIADD3 UR24, UPT, UPT, UR24, 0xa400, URZ ;  /* 0x0000a40018187890 */ /* 0x000fe4000fffe0ff */
[----:B------:R-:W-:Y:S02]  /*2020*/  UIADD3.X UR7, UPT, UPT, URZ, UR41, URZ, UP0, !UPT ;  /* 0x00000029ff077290 */ /* 0x000fe400087fe4ff */
[----:B------:R-:W-:Y:S02]  /*2030*/  UIADD3 UR16, UPT, UPT, UR8, 0x26400, URZ ;  /* 0x0002640008107890 */ /* 0x000fe4000fffe0ff */
[----:B------:R-:W-:Y:S01]  /*2040*/  UIADD3 UR8, UPT, UPT, UR8, 0x28400, URZ ;  /* 0x0002840008087890 */ /* 0x000fe2000fffe0ff */
[----:B------:R-:W-:Y:S01]  /*2050*/  UMOV UR10, 0x30000 ;  /* 0x00030000000a7882 */ /* 0x000fe20000000000 */
[----:B------:R-:W-:Y:S01]  /*2060*/  UMOV UR38, 0x0 ;  /* 0x0000000000267882 */ /* 0x000fe20000000000 */
[----:B------:R-:W-:Y:S01]  /*2070*/  UMOV UR39, 0x10000000 ;  /* 0x1000000000277882 */ /* 0x000fe20000000000 */
[----:B------:R-:W-:Y:S01]  /*2080*/  UMOV UR25, UR33 ;  /* 0x0000002100197c82 */ /* 0x000fe20008000000 */
[----:B------:R-:W-:Y:S01]  /*2090*/  UMOV UR27, UR35 ;  /* 0x00000023001b7c82 */ /* 0x000fe20008000000 */
[----:B------:R-:W-:Y:S01]  /*20a0*/  UMOV UR28, UR36 ;  /* 0x00000024001c7c82 */ /* 0x000fe20008000000 */
[----:B------:R-:W-:Y:S01]  /*20b0*/  UTMALDG.3D.MULTICAST [UR32], [UR4], UR10, desc[UR38] ;  /* 0x00002620040073b4 */ /* 0x000fe2000801180a */
[----:B------:R-:W-:Y:S01]  /*20c0*/  UMOV UR17, UR33 ;  /* 0x0000002100117c82 */ /* 0x000fe20008000000 */
[----:B------:R-:W-:Y:S01]  /*20d0*/  UMOV UR20, UR36 ;  /* 0x0000002400147c82 */ /* 0x000fe20008000000 */
[----:B------:R-:W-:Y:S01]  /*20e0*/  UMOV UR18, UR34 ;  /* 0x0000002200127c82 */ /* 0x000fe20008000000 */
[----:B------:R-:W-:Y:S01]  /*20f0*/  UMOV UR11, UR19 ;  /* 0x00000013000b7c82 */ /* 0x000fe20008000000 */
[----:B------:R-:W-:Y:S01]  /*2100*/  UMOV UR12, UR36 ;  /* 0x00000024000c7c82 */ /* 0x000fe20008000000 */
[----:B------:R-:W-:Y:S01]  /*2110*/  UMOV UR9, UR33 ;  /* 0x0000002100097c82 */ /* 0x000fe20008000000 */
[----:B------:R-:W-:Y:S01]  /*2120*/  UIADD3 UR13, UPT, UPT, UR13, 0x1, URZ ;  /* 0x000000010d0d7890 */ /* 0x000fe2000fffe0ff */
[----:B------:R1:W-:Y:S03]  /*2130*/  UTMALDG.3D.MULTICAST [UR24], [UR4], UR10, desc[UR38] ;  /* 0x00002618040073b4 */ /* 0x0003e6000801180a */
[----:B------:R-:W-:Y:S01]  /*2140*/  UISETP.NE.AND UP0, UPT, UR13, UR14, UPT ;  /* 0x0000000e0d00728c */ /* 0x000fe2000bf05270 */
[----:B------:R3:W-:Y:S01]  /*2150*/  UTMALDG.3D [UR16], [UR6], desc[UR38] ;  /* 0x00002610060075b4 */ /* 0x0007e20008011000 */
[----:B-1----:R-:W-:Y:S01]  /*2160*/  UMOV UR10, UR26 ;  /* 0x0000001a000a7c82 */ /* 0x002fe20008000000 */
[----:B------:R-:W-:Y:S01]  /*2170*/  UMOV UR4, UR23 ;  /* 0x0000001700047c82 */ /* 0x000fe20008000000 */
[----:B------:R3:W-:Y:S05]  /*2180*/  UTMALDG.3D [UR8], [UR6], desc[UR38] ;  /* 0x00002608060075b4 */ /* 0x0007ea0008011000 */
[----:B---3--:R-:W-:Y:S05]  /*2190*/  BRA.U UP0, `(.L_x_38) ;  /* 0xfffffffd00187547 */ /* 0x008fea000b83ffff */
.L_x_32:
[C---:B------:R-:W-:Y:S01]  /*21a0*/  LEA R3, R11.reuse, UR21, 0x3 ;  /* 0x000000150b037c11 */ /* 0x040fe2000f8e18ff */
[----:B------:R-:W-:Y:S01]  /*21b0*/  NOP ;  /* 0x0000000000007918 */ /* 0x000fe20000000000 */
[----:B-1----:R-:W-:Y:S02]  /*21c0*/  SHF.L.U32 R0, R10, 0x1f, RZ ;  /* 0x0000001f0a007819 */ /* 0x002fe400000006ff */
[----:B------:R-:W-:Y:S02]  /*21d0*/  LEA R5, R11, UR21, 0x4 ;  /* 0x000000150b057c11 */ /* 0x000fe4000f8e20ff */
[----:B--2-4-:R-:W1:Y:S02]  /*21e0*/  SYNCS.PHASECHK.TRANS64.TRYWAIT P0, [R3+URZ+0x80], R0 ;  /* 0x00008000030075a7 */ /* 0x014e6400080011ff */
[----:B-1----:R-:W-:Y:S05]  /*21f0*/  @!P0 BRA `(.L_x_39) ;  /* 0x0000005c00a48947 */ /* 0x002fea0003800000 */
.L_x_125:
[----:B------:R-:W2:Y:S01]  /*2200*/  LDS.128 R4, [R5+0x110] ;  /* 0x0001100005047984 */ /* 0x000ea20000000c00 */
[----:B------:R-:W-:Y:S01]  /*2210*/  UISETP.GE.AND UP0, UPT, UR42, 0x1, UPT ;  /* 0x000000012a00788c */ /* 0x000fe2000bf06270 */
[----:B------:R-:W-:Y:S01]  /*2220*/  @!PT LDS RZ, [RZ] ;  /* 0x00000000fffff984 */ /* 0x000fe20000000800 */
[----:B------:R-:W-:Y:S01]  /*2230*/  @!PT LDS RZ, [RZ] ;  /* 0x00000000fffff984 */ /* 0x000fe20000000800 */
[----:B------:R-:W-:Y:S01]  /*2240*/  @!PT LDS RZ, [RZ] ;  /* 0x00000000fffff984 */ /* 0x000fe20000000800 */
[----:B------:R-:W-:Y:S01]  /*2250*/  @!PT LDS RZ, [RZ] ;  /* 0x00000000fffff984 */ /* 0x000fe20000000800 */
[----:B------:R3:W-:Y:S06]  /*2260*/  MEMBAR.ALL.CTA ;  /* 0x0000000000007992 */ /* 0x0007ec0000008000 */
[----:B---3--:R-:W3:Y:S01]  /*2270*/  FENCE.VIEW.ASYNC.S ;  /* 0x00000000000073c6 */ /* 0x008ee20000000000 */
[----:B--2---:R-:W-:-:S13]  /*2280*/  LOP3.LUT P0, RZ, R6, 0x1, RZ, 0xc0, !PT ;  /* 0x0000000106ff7812 */ /* 0x004fda000780c0ff */
[----:B---3--:R-:W-:Y:S01]  /*2290*/  VOTEU.ANY UP1, P0 ;  /* 0x0000000000ff7886 */ /* 0x008fe20000020100 */
[----:B------:R-:W-:-:S13]  /*22a0*/  PLOP3.LUT P0, PT, PT, PT, UP1, 0x80, 0x8 ;  /* 0x000000000008781c */ /* 0x000fda0003f0f018 */
[----:B-1----:R-:W-:Y:S02]  /*22b0*/  @P0 LOP3.LUT R0, R5, 0xffff, RZ, 0xc0, !PT ;  /* 0x0000ffff05000812 */ /* 0x002fe400078ec0ff */
[----:B------:R-:W-:Y:S02]  /*22c0*/  @P0 MOV R2, R4 ;  /* 0x0000000400020202 */ /* 0x000fe40000000f00 */
[----:B------:R-:W-:Y:S01]  /*22d0*/  @P0 R2UR UR5, R0 ;  /* 0x00000000000502ca */ /* 0x000fe200000e0000 */
[----:B------:R-:W-:Y:S01]  /*22e0*/  VIADD R0, R3, 0x90 ;  /* 0x0000009003007836 */ /* 0x000fe20000000000 */
[----:B------:R-:W-:Y:S02]  /*22f0*/  @P0 SHF.R.U32.HI R4, RZ, 0x10, R5 ;  /* 0x00000010ff040819 */ /* 0x000fe40000011605 */
[----:B------:R-:W-:Y:S02]  /*2300*/  @P0 R2UR UR6, R2 ;  /* 0x00000000020602ca */ /* 0x000fe400000e0000 */
[----:B------:R-:W-:-:S02]  /*2310*/  PRMT R0, RZ, 0x654, R0 ;  /* 0x00000654ff007816 */ /* 0x000fc40000000000 */
[----:B------:R-:W-:Y:S02]  /*2320*/  @P0 R2UR UR4, R4 ;  /* 0x00000000040402ca */ /* 0x000fe400000e0000 */
[----:B------:R1:W-:Y:S03]  /*2330*/  SYNCS.ARRIVE.TRANS64.RED.A1T0 RZ, [R0+URZ], RZ ;  /* 0x000000ff00ff79a7 */ /* 0x0003e600081004ff */
[----:B------:R-:W-:-:S04]  /*2340*/  @UP1 UMOV UR37, UR5 ;  /* 0x0000000500251c82 */ /* 0x000fc80008000000 */
[----:B------:R-:W-:-:S04]  /*2350*/  @UP1 UMOV UR43, UR6 ;  /* 0x00000006002b1c82 */ /* 0x000fc80008000000 */
[----:B------:R-:W-:Y:S01]  /*2360*/  @UP1 UMOV UR36, UR4 ;  /* 0x0000000400241c82 */ /* 0x000fe20008000000 */
[----:B------:R-:W-:Y:S05]  /*2370*/  BRA.U !UP0, `(.L_x_40) ;  /* 0x0000000108d47547 */ /* 0x000fea000b800000 */
[----:B------:R-:W2:Y:S01]  /*2380*/  LDCU.128 UR12, c[0x0][0xb10] ;  /* 0x00016200ff0c77ac */ /* 0x000ea20008000c00 */
[----:B------:R-:W3:Y:S01]  /*2390*/  LDCU UR22, c[0x0][0xb20] ;  /* 0x00016400ff1677ac */ /* 0x000ee20008000800 */
[----:B------:R-:W4:Y:S01]  /*23a0*/  LDCU UR20, c[0x0][0xb0c] ;  /* 0x00016180ff1477ac */ /* 0x000f220008000800 */
[----:B------:R-:W1:Y:S01]  /*23b0*/  LDCU.64 UR8, c[0x0][0xb28] ;  /* 0x00016500ff0877ac */ /* 0x000e620008000a00 */
[----:B------:R-:W-:Y:S02]  /*23c0*/  UISETP.NE.AND UP3, UPT, UR42, 0x1, UPT ;  /* 0x000000012a00788c */ /* 0x000fe4000bf65270 */
[----:B--2---:R-:W-:Y:S02]  /*23d0*/  UIMAD.WIDE.U32 UR6, UR44, UR15, URZ ;  /* 0x0000000f2c0672a5 */ /* 0x004fe4000f8e00ff */
[----:B------:R-:W-:Y:S02]  /*23e0*/  UIMAD.WIDE.U32 UR4, UR45, UR12, URZ ;  /* 0x0000000c2d0472a5 */ /* 0x000fe4000f8e00ff */
[----:B------:R-:W-:-:S02]  /*23f0*/  UISETP.NE.AND UP0, UPT, UR14, 0x1, UPT ;  /* 0x000000010e00788c */ /* 0x000fc4000bf05270 */
[----:B------:R-:W-:Y:S01]  /*2400*/  UIMAD.WIDE.U32 UR18, UR37, UR15, URZ ;  /* 0x0000000f251272a5 */ /* 0x000fe2000f8e00ff */
[----:B------:R-:W-:Y:S02]  /*2410*/  UMOV UR6, UR7 ;  /* 0x0000000700067c82 */ /* 0x000fe40008000000 */
[----:B------:R-:W-:Y:S01]  /*2420*/  UMOV UR4, UR5 ;  /* 0x0000000500047c82 */ /* 0x000fe20008000000 */
[----:B---3--:R-:W-:Y:S02]  /*2430*/  USHF.R.U32.HI UR6, URZ, UR22, UR6 ;  /* 0x00000016ff067299 */ /* 0x008fe40008011606 */
[----:B----4-:R-:W-:Y:S02]  /*2440*/  UISETP.NE.AND UP2, UPT, UR20, 0x1, UPT ;  /* 0x000000011400788c */ /* 0x010fe4000bf45270 */
[----:B------:R-:W-:Y:S02]  /*2450*/  USHF.R.U32.HI UR4, URZ, UR13, UR4 ;  /* 0x0000000dff047299 */ /* 0x000fe40008011604 */
[----:B------:R-:W-:-:S02]  /*2460*/  USEL UR5, UR44, UR6, !UP0 ;  /* 0x000000062c057287 */ /* 0x000fc4000c000000 */
[----:B------:R-:W-:Y:S02]  /*2470*/  USEL UR6, UR45, UR4, !UP2 ;  /* 0x000000042d067287 */ /* 0x000fe4000d000000 */
[----:B-1----:R-:W-:Y:S01]  /*2480*/  UIMAD.WIDE.U32 UR10, UR5, UR8, URZ ;  /* 0x00000008050a72a5 */ /* 0x002fe2000f8e00ff */
[----:B------:R-:W-:Y:S01]  /*2490*/  UMOV UR4, UR19 ;  /* 0x0000001300047c82 */ /* 0x000fe20008000000 */
[----:B------:R-:W-:Y:S02]  /*24a0*/  UIMAD.WIDE.U32 UR16, UR43, UR12, URZ ;  /* 0x0000000c2b1072a5 */ /* 0x000fe4000f8e00ff */
[----:B------:R-:W-:-:S03]  /*24b0*/  UIMAD.WIDE.U32 UR18, UR6, UR8, URZ ;  /* 0x00000008061272a5 */ /* 0x000fc6000f8e00ff */
[----:B------:R-:W-:Y:S01]  /*24c0*/  UMOV UR10, UR11 ;  /* 0x0000000b000a7c82 */ /* 0x000fe20008000000 */
[----:B------:R-:W-:Y:S02]  /*24d0*/  USHF.R.U32.HI UR4, URZ, UR22, UR4 ;  /* 0x00000016ff047299 */ /* 0x000fe40008011604 */
[----:B------:R-:W-:Y:S01]  /*24e0*/  @UP3 USHF.R.U32.HI UR5, URZ, UR9, UR10 ;  /* 0x00000009ff053299 */ /* 0x000fe2000801160a */
[----:B------:R-:W-:Y:S01]  /*24f0*/  UMOV UR16, UR17 ;  /* 0x0000001100107c82 */ /* 0x000fe20008000000 */
[----:B------:R-:W-:Y:S01]  /*2500*/  UMOV UR18, UR19 ;  /* 0x0000001300127c82 */ /* 0x000fe20008000000 */
[----:B------:R-:W-:Y:S02]  /*2510*/  USHF.R.U32.HI UR13, URZ, UR13, UR16 ;  /* 0x0000000dff0d7299 */ /* 0x000fe40008011610 */
[----:B------:R-:W-:Y:S02]  /*2520*/  USEL UR4, UR37, UR4, !UP0 ;  /* 0x0000000425047287 */ /* 0x000fe4000c000000 */
[----:B------:R-:W-:-:S02]  /*2530*/  @UP3 USHF.R.U32.HI UR6, URZ, UR9, UR18 ;  /* 0x00000009ff063299 */ /* 0x000fc40008011612 */
[----:B------:R-:W-:Y:S02]  /*2540*/  UIMAD UR7, UR42, UR5, URZ ;  /* 0x000000052a0772a4 */ /* 0x000fe4000f8e02ff */
[----:B------:R-:W-:Y:S02]  /*2550*/  USEL UR5, UR43, UR13, !UP2 ;  /* 0x0000000d2b057287 */ /* 0x000fe4000d000000 */
[----:B------:R-:W-:Y:S02]  /*2560*/  UIMAD UR10, UR42, UR6, URZ ;  /* 0x000000062a0a72a4 */ /* 0x000fe4000f8e02ff */
[----:B------:R-:W-:Y:S02]  /*2570*/  UISETP.GE.AND UP0, UPT, UR4, UR7, UPT ;  /* 0x000000070400728c */ /* 0x000fe4000bf06270 */
[----:B------:R-:W-:Y:S02]  /*2580*/  UIMAD.WIDE.U32 UR12, UR4, UR8, URZ ;  /* 0x00000008040c72a5 */ /* 0x000fe4000f8e00ff */
[----:B------:R-:W-:-:S02]  /*2590*/  UISETP.GE.OR UP0, UPT, UR5, UR10, UP0 ;  /* 0x0000000a0500728c */ /* 0x000fc40008706670 */
        /* <DEDUP_REMOVED lines=19> */
.L_x_40:
[----:B------:R-:W2:Y:S02]  /*26d0*/  LDCU UR4, c[0x0][0xb30] ;  /* 0x00016600ff0477ac */ /* 0x000ea40008000800 */
[----:B--2---:R-:W-:-:S09]  /*26e0*/  UISETP.NE.AND UP0, UPT, UR4, 0x1, UPT ;  /* 0x000000010400788c */ /* 0x004fd2000bf05270 */
[----:B------:R-:W-:Y:S05]  /*26f0*/  BRA.U UP0, `(.L_x_41) ;  /* 0x0000000100447547 */ /* 0x000fea000b800000 */
[----:B------:R-:W2:Y:S01]  /*2700*/  LDCU.128 UR8, c[0x0][0xb10] ;  /* 0x00016200ff0877ac */ /* 0x000ea20008000c00 */
[----:B------:R-:W3:Y:S01]  /*2710*/  LDCU UR12, c[0x0][0xb0c] ;  /* 0x00016180ff0c77ac */ /* 0x000ee20008000800 */
[----:B------:R-:W4:Y:S01]  /*2720*/  LDCU UR13, c[0x0][0xb20] ;  /* 0x00016400ff0d77ac */ /* 0x000f220008000800 */
[----:B--2---:R-:W-:Y:S02]  /*2730*/  UIMAD.WIDE.U32 UR6, UR43, UR8, URZ ;  /* 0x000000082b0672a5 */ /* 0x004fe4000f8e00ff */
[----:B------:R-:W-:Y:S02]  /*2740*/  UIMAD.WIDE.U32 UR4, UR37, UR11, URZ ;  /* 0x0000000b250472a5 */ /* 0x000fe4000f8e00ff */
[----:B---3--:R-:W-:Y:S02]  /*2750*/  UISETP.NE.AND UP2, UPT, UR12, 0x1, UPT ;  /* 0x000000010c00788c */ /* 0x008fe4000bf45270 */
[----:B------:R-:W-:Y:S01]  /*2760*/  UISETP.NE.AND UP0, UPT, UR10, 0x1, UPT ;  /* 0x000000010a00788c */ /* 0x000fe2000bf05270 */
[----:B------:R-:W-:-:S02]  /*2770*/  UMOV UR6, UR7 ;  /* 0x0000000700067c82 */ /* 0x000fc40008000000 */
[----:B------:R-:W-:Y:S01]  /*2780*/  UMOV UR4, UR5 ;  /* 0x0000000500047c82 */ /* 0x000fe20008000000 */
[----:B------:R-:W-:Y:S02]  /*2790*/  USHF.R.U32.HI UR9, URZ, UR9, UR6 ;  /* 0x00000009ff097299 */ /* 0x000fe40008011606 */
[----:B----4-:R-:W-:Y:S02]  /*27a0*/  USHF.R.U32.HI UR4, URZ, UR13, UR4 ;  /* 0x0000000dff047299 */ /* 0x010fe40008011604 */
[----:B------:R-:W-:Y:S02]  /*27b0*/  USEL UR5, UR43, UR9, !UP2 ;  /* 0x000000092b057287 */ /* 0x000fe4000d000000 */
[----:B------:R-:W-:-:S04]  /*27c0*/  USEL UR4, UR37, UR4, !UP0 ;  /* 0x0000000425047287 */ /* 0x000fc8000c000000 */
[----:B------:R-:W-:Y:S02]  /*27d0*/  UIADD3 UR6, UPT, UPT, UR5, -UR4, URZ ;  /* 0x8000000405067290 */ /* 0x000fe4000fffe0ff */
[----:B------:R-:W-:Y:S02]  /*27e0*/  UIADD3 UR4, UPT, UPT, -UR5, UR4, URZ ;  /* 0x0000000405047290 */ /* 0x000fe4000fffe1ff */
[----:B------:R-:W-:Y:S02]  /*27f0*/  UIMAD UR37, UR6, UR10, UR37 ;  /* 0x0000000a062572a4 */ /* 0x000fe4000f8e0225 */
[----:B------:R-:W-:-:S12]  /*2800*/  UIMAD UR43, UR4, UR12, UR43 ;  /* 0x0000000c042b72a4 */ /* 0x000fd8000f8e022b */
.L_x_41:
[----:B------:R-:W-:Y:S01]  /*2810*/  VIADD R11, R11, 0x1 ;  /* 0x000000010b0b7836 */ /* 0x000fe20000000000 */
[----:B------:R-:W-:Y:S02]  /*2820*/  R2UR UR5, R87 ;  /* 0x00000000570572ca */ /* 0x000fe400000e0000 */
[----:B------:R-:W-:Y:S02]  /*2830*/  R2UR UR4, R86 ;  /* 0x00000000560472ca */ /* 0x000fe400000e0000 */
[C---:B------:R-:W-:Y:S02]  /*2840*/  ISETP.NE.AND P0, PT, R11.reuse, 0x2, PT ;  /* 0x000000020b00780c */ /* 0x040fe40003f05270 */
[----:B------:R-:W-:Y:S02]  /*2850*/  PLOP3.LUT P1, PT, PT, PT, PT, 0x80, 0x8 ;  /* 0x000000000008781c */ /* 0x000fe40003f2f070 */
[----:B------:R-:W-:Y:S02]  /*2860*/  SEL R3, RZ, 0x1, P0 ;  /* 0x00000001ff037807 */ /* 0x000fe40000000000 */
[----:B------:R-:W-:-:S02]  /*2870*/  SEL R11, R11, RZ, P0 ;  /* 0x000000ff0b0b7207 */ /* 0x000fc40000000000 */
[----:B------:R-:W-:Y:S01]  /*2880*/  LOP3.LUT R10, R10, R3, RZ, 0x3c, !PT ;  /* 0x000000030a0a7212 */ /* 0x000fe200078e3cff */
[----:B------:R-:W-:Y:S02]  /*2890*/  UIADD3 UR25, UPT, UPT, UR43, UR5, URZ ;  /* 0x000000052b197290 */ /* 0x000fe4000fffe0ff */
[----:B------:R-:W-:Y:S01]  /*28a0*/  UIADD3 UR26, UPT, UPT, UR37, UR4, URZ ;  /* 0x00000004251a7290 */ /* 0x000fe2000fffe0ff */
[----:B------:R-:W-:Y:S11]  /*28b0*/  BRA.U UP1, `(.L_x_42) ;  /* 0xffffffed01d47547 */ /* 0x000ff6000b83ffff */
[----:B------:R-:W-:Y:S01]  /*28c0*/  UIADD3 UR21, UPT, UPT, UR21, 0x20, URZ ;  /* 0x0000002015157890 */ /* 0x000fe2000fffe0ff */
[----:B------:R-:W-:-:S03]  /*28d0*/  SHF.L.U32 R3, R12, 0x1f, RZ ;  /* 0x0000001f0c037819 */ /* 0x000fc600000006ff */
[----:B------:R-:W-:-:S09]  /*28e0*/  ULEA UR4, UR23, UR21, 0x3 ;  /* 0x0000001517047291 */ /* 0x000fd2000f8e18ff */
[----:B------:R-:W2:Y:S02]  /*28f0*/  SYNCS.PHASECHK.TRANS64.TRYWAIT P0, [UR4], R3 ;  /* 0x00000003ff0075a7 */ /* 0x000ea40008001104 */
[----:B--2---:R-:W-:Y:S05]  /*2900*/  @!P0 BRA `(.L_x_43) ;  /* 0x0000005400f48947 */ /* 0x004fea0003800000 */
.L_x_127:
[----:B------:R-:W-:-:S04]  /*2910*/  UIADD3 UR4, UPT, UPT, UR23, 0x1, URZ ;  /* 0x0000000117047890 */ /* 0x000fc8000fffe0ff */
[----:B------:R-:W-:-:S04]  /*2920*/  UISETP.NE.AND UP0, UPT, UR4, 0x4, UPT ;  /* 0x000000040400788c */ /* 0x000fc8000bf05270 */
[----:B------:R-:W-:Y:S02]  /*2930*/  USEL UR6, URZ, 0x1, UP0 ;  /* 0x00000001ff067887 */ /* 0x000fe40008000000 */
[----:B------:R-:W-:-:S04]  /*2940*/  USEL UR4, UR4, URZ, UP0 ;  /* 0x000000ff04047287 */ /* 0x000fc80008000000 */
[----:B------:R-:W-:Y:S01]  /*2950*/  ULEA UR5, UR4, UR21, 0x3 ;  /* 0x0000001504057291 */ /* 0x000fe2000f8e18ff */
[----:B------:R-:W-:-:S04]  /*2960*/  LOP3.LUT R2, R12, UR6, RZ, 0x3c, !PT ;  /* 0x000000060c027c12 */ /* 0x000fc8000f8e3cff */
[----:B-1----:R-:W-:-:S04]  /*2970*/  SHF.L.U32 R3, R2, 0x1f, RZ ;  /* 0x0000001f02037819 */ /* 0x002fc800000006ff */
[----:B------:R-:W1:Y:S02]  /*2980*/  SYNCS.PHASECHK.TRANS64.TRYWAIT P0, [UR5], R3 ;  /* 0x00000003ff0075a7 */ /* 0x000e640008001105 */
[----:B-1----:R-:W-:Y:S05]  /*2990*/  @!P0 BRA `(.L_x_44) ;  /* 0x0000005400e88947 */ /* 0x002fea0003800000 */
.L_x_129:
        /* <DEDUP_REMOVED lines=9> */
.L_x_131:
[----:B------:R-:W-:-:S04]  /*2a30*/  UIADD3 UR4, UPT, UPT, UR4, 0x1, URZ ;  /* 0x0000000104047890 */ /* 0x000fc8000fffe0ff */
[----:B------:R-:W-:-:S04]  /*2a40*/  UISETP.NE.AND UP0, UPT, UR4, 0x4, UPT ;  /* 0x000000040400788c */ /* 0x000fc8000bf05270 */
[----:B------:R-:W-:Y:S02]  /*2a50*/  USEL UR5, URZ, 0x1, UP0 ;  /* 0x00000001ff057887 */ /* 0x000fe40008000000 */
[----:B------:R-:W-:-:S04]  /*2a60*/  USEL UR4, UR4, URZ, UP0 ;  /* 0x000000ff04047287 */ /* 0x000fc80008000000 */
[----:B------:R-:W-:Y:S01]  /*2a70*/  ULEA UR4, UR4, UR21, 0x3 ;  /* 0x0000001504047291 */ /* 0x000fe2000f8e18ff */
[----:B-1----:R-:W-:-:S04]  /*2a80*/  LOP3.LUT R3, R2, UR5, RZ, 0x3c, !PT ;  /* 0x0000000502037c12 */ /* 0x002fc8000f8e3cff */
[----:B------:R-:W-:Y:S01]  /*2a90*/  SHF.L.U32 R3, R3, 0x1f, RZ ;  /* 0x0000001f03037819 */ /* 0x000fe200000006ff */
[----:B------:R-:W-:-:S07]  /*2aa0*/  IMAD.U32 R0, RZ, RZ, UR4 ;  /* 0x00000004ff007e24 */ /* 0x000fce000f8e00ff */
.L_x_46:
[----:B-1----:R1:W2:Y:S02]  /*2ab0*/  SYNCS.PHASECHK.TRANS64.TRYWAIT P0, [R0+URZ], R3 ;  /* 0x00000003000075a7 */ /* 0x0022a400080011ff */
[----:B--2---:R-:W-:Y:S05]  /*2ac0*/  @!P0 NANOSLEEP.SYNCS 0x989680 ;  /* 0x009896800000895d */ /* 0x004fea0003900000 */
[----:B------:R-:W2:Y:S02]  /*2ad0*/  @!P0 SYNCS.PHASECHK.TRANS64 P0, [R0+URZ], R3 ;  /* 0x00000003000085a7 */ /* 0x000ea400080010ff */
[----:B--2---:R-:W-:Y:S05]  /*2ae0*/  @P0 EXIT ;  /* 0x000000000000094d */ /* 0x004fea0003800000 */
[----:B------:R-:W-:Y:S05]  /*2af0*/  BRA `(.L_x_46) ;  /* 0xfffffffc00ec7947 */ /* 0x000fea000383ffff */
.L_x_22:
[----:B------:R-:W-:-:S04]  /*2b00*/  UISETP.NE.AND UP0, UPT, UR54, URZ, UPT ;  /* 0x000000ff3600728c */ /* 0x000fc8000bf05270 */
[----:B------:R-:W-:-:S09]  /*2b10*/  UISETP.NE.OR UP0, UPT, UR22, 0x1, UP0 ;  /* 0x000000011600788c */ /* 0x000fd20008705670 */
[----:B------:R-:W-:Y:S05]  /*2b20*/  BRA.U UP0, `(.L_x_47) ;  /* 0x0000000500487547 */ /* 0x000fea000b800000 */
[----:B------:R-:W-:Y:S01]  /*2b30*/  ISETP.GE.U32.AND P2, PT, R0, 0x2, PT ;  /* 0x000000020000780c */ /* 0x000fe20003f46070 */
[----:B------:R-:W-:Y:S01]  /*2b40*/  IMAD.MOV.U32 R12, RZ, RZ, 0x1 ;  /* 0x00000001ff0c7424 */ /* 0x000fe200078e00ff */
[----:B------:R-:W-:Y:S02]  /*2b50*/  CS2R R10, SRZ ;  /* 0x00000000000a7805 */ /* 0x000fe4000001ff00 */
[----:B------:R-:W-:Y:S01]  /*2b60*/  CS2R R8, SRZ ;  /* 0x0000000000087805 */ /* 0x000fe2000001ff00 */
[----:B------:R-:W-:Y:S01]  /*2b70*/  UMOV UR6, 0x400 ;  /* 0x0000040000067882 */ /* 0x000fe20000000000 */
[----:B------:R-:W-:Y:S01]  /*2b80*/  UMOV UR5, URZ ;  /* 0x000000ff00057c82 */ /* 0x000fe20008000000 */
[----:B------:R-:W-:-:S12]  /*2b90*/  ULEA UR6, UR54, UR6, 0x18 ;  /* 0x0000000636067291 */ /* 0x000fd8000f8ec0ff */
.L_x_51:
[----:B------:R-:W-:Y:S02]  /*2ba0*/  LEA R2, R8, UR6, 0x3 ;  /* 0x0000000608027c11 */ /* 0x000fe4000f8e18ff */
[----:B------:R-:W-:-:S03]  /*2bb0*/  SHF.L.U32 R5, R9, 0x1f, RZ ;  /* 0x0000001f09057819 */ /* 0x000fc600000006ff */
[----:B------:R-:W-:Y:S01]  /*2bc0*/  VIADD R4, R2, 0xf0 ;  /* 0x000000f002047836 */ /* 0x000fe20000000000 */
[----:B------:R-:W1:Y:S02]  /*2bd0*/  SYNCS.PHASECHK.TRANS64.TRYWAIT P0, [R2+URZ+0xe0], R5 ;  /* 0x0000e005020075a7 */ /* 0x000e6400080011ff */
[----:B-1----:R-:W-:Y:S05]  /*2be0*/  @!P0 BRA `(.L_x_48) ;  /* 0x0000005400848947 */ /* 0x002fea0003800000 */
.L_x_132:
[----:B------:R-:W-:Y:S01]  /*2bf0*/  ULEA UR4, UR5, UR6, 0x3 ;  /* 0x0000000605047291 */ /* 0x000fe2000f8e18ff */
[----:B------:R-:W-:Y:S02]  /*2c00*/  PRMT R4, RZ, 0x654, R4 ;  /* 0x00000654ff047816 */ /* 0x000fe40000000004 */
[----:B-1----:R-:W-:Y:S01]  /*2c10*/  SHF.L.U32 R5, R12, 0x1f, RZ ;  /* 0x0000001f0c057819 */ /* 0x002fe200000006ff */
[----:B------:R-:W-:Y:S01]  /*2c20*/  UIADD3 UR7, UPT, UPT, UR4, 0x80, URZ ;  /* 0x0000008004077890 */ /* 0x000fe2000fffe0ff */
[----:B------:R1:W-:Y:S05]  /*2c30*/  SYNCS.ARRIVE.TRANS64.RED.A1T0 RZ, [R4+URZ], RZ ;  /* 0x000000ff04ff79a7 */ /* 0x0003ea00081004ff */
[----:B------:R-:W-:Y:S01]  /*2c40*/  IMAD.U32 R7, RZ, RZ, UR7 ;  /* 0x00000007ff077e24 */ /* 0x000fe2000f8e00ff */
[----:B------:R-:W2:Y:S04]  /*2c50*/  SYNCS.PHASECHK.TRANS64.TRYWAIT P0, [UR4+0x90], R5 ;  /* 0x00009005ff0075a7 */ /* 0x000ea80008001104 */
[----:B------:R-:W-:Y:S01]  /*2c60*/  PRMT R6, R0, 0x654, R7 ;  /* 0x0000065400067816 */ /* 0x000fe20000000007 */
[----:B-1----:R-:W-:Y:S01]  /*2c70*/  @!P2 IMAD.MOV.U32 R4, RZ, RZ, 0x10 ;  /* 0x00000010ff04a424 */ /* 0x002fe200078e00ff */
[----:B--2---:R-:W-:Y:S06]  /*2c80*/  @!P0 BRA `(.L_x_49) ;  /* 0x0000005400708947 */ /* 0x004fec0003800000 */
.L_x_134:
[----:B------:R-:W-:Y:S01]  /*2c90*/  ULEA UR8, UR5, UR6, 0x4 ;  /* 0x0000000605087291 */ /* 0x000fe2000f8e20ff */
[----:B------:R-:W-:Y:S01]  /*2ca0*/  SEL R3, R6, R3, !P2 ;  /* 0x0000000306037207 */ /* 0x000fe20005000000 */
[----:B------:R-:W-:Y:S01]  /*2cb0*/  UIADD3 UR9, UPT, UPT, UR4, 0x80, URZ ;  /* 0x0000008004097890 */ /* 0x000fe2000fffe0ff */
[----:B-1----:R-:W-:Y:S01]  /*2cc0*/  LEA R2, R11, UR6, 0x3 ;  /* 0x000000060b027c11 */ /* 0x002fe2000f8e18ff */
[----:B------:R-:W-:Y:S01]  /*2cd0*/  UIADD3 UR8, UPT, UPT, UR8, 0x110, URZ ;  /* 0x0000011008087890 */ /* 0x000fe2000fffe0ff */
[----:B------:R-:W-:Y:S01]  /*2ce0*/  SHF.L.U32 R5, R10, 0x1f, RZ ;  /* 0x0000001f0a057819 */ /* 0x000fe200000006ff */
[----:B------:R1:W-:Y:S01]  /*2cf0*/  @!P2 SYNCS.ARRIVE.TRANS64.RED RZ, [R3+URZ], R4 ;  /* 0x0000000403ffa9a7 */ /* 0x0003e200080004ff */
[----:B------:R-:W-:Y:S01]  /*2d00*/  UIADD3 UR4, UPT, UPT, UR5, 0x1, URZ ;  /* 0x0000000105047890 */ /* 0x000fe2000fffe0ff */
[----:B------:R-:W-:-:S03]  /*2d10*/  VIADD R8, R8, 0x1 ;  /* 0x0000000108087836 */ /* 0x000fc60000000000 */
[----:B------:R-:W-:Y:S02]  /*2d20*/  UISETP.NE.AND UP0, UPT, UR4, 0x2, UPT ;  /* 0x000000020400788c */ /* 0x000fe4000bf05270 */
[----:B------:R-:W-:Y:S06]  /*2d30*/  UGETNEXTWORKID.BROADCAST [UR8], [UR9] ;  /* 0x00000000080073ca */ /* 0x000fec0008000100 */
[----:B------:R-:W-:Y:S01]  /*2d40*/  USEL UR7, URZ, 0x1, UP0 ;  /* 0x00000001ff077887 */ /* 0x000fe20008000000 */
[----:B------:R-:W-:Y:S01]  /*2d50*/  ISETP.NE.AND P0, PT, R8, 0x2, PT ;  /* 0x000000020800780c */ /* 0x000fe20003f05270 */
[----:B------:R-:W-:Y:S01]  /*2d60*/  USEL UR5, UR4, URZ, UP0 ;  /* 0x000000ff04057287 */ /* 0x000fe20008000000 */
[----:B------:R-:W2:Y:S03]  /*2d70*/  SYNCS.PHASECHK.TRANS64.TRYWAIT P1, [R2+URZ+0x80], R5 ;  /* 0x00008005020075a7 */ /* 0x000ea600080211ff */
[----:B------:R-:W-:Y:S01]  /*2d80*/  LOP3.LUT R12, R12, UR7, RZ, 0x3c, !PT ;  /* 0x000000070c0c7c12 */ /* 0x000fe2000f8e3cff */
[----:B-12---:R-:W-:Y:S07]  /*2d90*/  @!P1 BRA `(.L_x_50) ;  /* 0x0000005400449947 */ /* 0x006fee0003800000 */
.L_x_135:
[C---:B------:R-:W-:Y:S01]  /*2da0*/  LEA R4, R11.reuse, UR6, 0x4 ;  /* 0x000000060b047c11 */ /* 0x040fe2000f8e20ff */
[----:B-1----:R-:W-:Y:S01]  /*2db0*/  VIADD R2, R2, 0x90 ;  /* 0x0000009002027836 */ /* 0x002fe20000000000 */
[----:B------:R-:W-:Y:S01]  /*2dc0*/  SEL R8, R8, RZ, P0 ;  /* 0x000000ff08087207 */ /* 0x000fe20000000000 */
[----:B------:R-:W-:-:S03]  /*2dd0*/  VIADD R11, R11, 0x1 ;  /* 0x000000010b0b7836 */ /* 0x000fc60000000000 */
[----:B------:R-:W1:Y:S01]  /*2de0*/  LDS.128 R4, [R4+0x110] ;  /* 0x0001100004047984 */ /* 0x000e620000000c00 */
[----:B------:R-:W-:Y:S02]  /*2df0*/  PRMT R2, RZ, 0x654, R2 ;  /* 0x00000654ff027816 */ /* 0x000fe40000000002 */
[C---:B------:R-:W-:Y:S01]  /*2e00*/  ISETP.NE.AND P1, PT, R11.reuse, 0x2, PT ;  /* 0x000000020b00780c */ /* 0x040fe20003f25270 */
[----:B------:R-:W-:Y:S01]  /*2e10*/  @!PT LDS RZ, [RZ] ;  /* 0x00000000fffff984 */ /* 0x000fe20000000800 */
[----:B------:R-:W-:Y:S01]  /*2e20*/  @!PT LDS RZ, [RZ] ;  /* 0x00000000fffff984 */ /* 0x000fe20000000800 */
[----:B------:R-:W-:Y:S01]  /*2e30*/  @!PT LDS RZ, [RZ] ;  /* 0x00000000fffff984 */ /* 0x000fe20000000800 */
[----:B------:R-:W-:Y:S01]  /*2e40*/  @!PT LDS RZ, [RZ] ;  /* 0x00000000fffff984 */ /* 0x000fe20000000800 */
[----:B------:R2:W-:Y:S06]  /*2e50*/  MEMBAR.ALL.CTA ;  /* 0x0000000000007992 */ /* 0x0005ec0000008000 */
[----:B--2---:R-:W2:Y:S01]  /*2e60*/  FENCE.VIEW.ASYNC.S ;  /* 0x00000000000073c6 */ /* 0x004ea20000000000 */
[----:B------:R-:W-:Y:S01]  /*2e70*/  SEL R11, R11, RZ, P1 ;  /* 0x000000ff0b0b7207 */ /* 0x000fe20000800000 */
[----:B--2---:R2:W-:Y:S01]  /*2e80*/  SYNCS.ARRIVE.TRANS64.RED.A1T0 RZ, [R2+URZ], RZ ;  /* 0x000000ff02ff79a7 */ /* 0x0045e200081004ff */
[----:B-1----:R-:W-:-:S02]  /*2e90*/  LOP3.LUT P3, RZ, R6, 0x1, RZ, 0xc0, !PT ;  /* 0x0000000106ff7812 */ /* 0x002fc4000786c0ff */
[----:B------:R-:W-:-:S04]  /*2ea0*/  SEL R5, RZ, 0x1, P1 ;  /* 0x00000001ff057807 */ /* 0x000fc80000800000 */
[----:B------:R-:W-:Y:S02]  /*2eb0*/  LOP3.LUT R10, R10, R5, RZ, 0x3c, !PT ;  /* 0x000000050a0a7212 */ /* 0x000fe400078e3cff */
[----:B--2---:R-:W-:-:S04]  /*2ec0*/  SEL R2, RZ, 0x1, P0 ;  /* 0x00000001ff027807 */ /* 0x004fc80000000000 */
[----:B------:R-:W-:Y:S01]  /*2ed0*/  LOP3.LUT R9, R9, R2, RZ, 0x3c, !PT ;  /* 0x0000000209097212 */ /* 0x000fe200078e3cff */
[----:B------:R-:W-:Y:S06]  /*2ee0*/  @P3 BRA `(.L_x_51) ;  /* 0xfffffffc002c3947 */ /* 0x000fec000383ffff */
[----:B------:R-:W-:Y:S01]  /*2ef0*/  ULEA UR4, UR5, UR6, 0x3 ;  /* 0x0000000605047291 */ /* 0x000fe2000f8e18ff */
[----:B------:R-:W-:-:S08]  /*2f00*/  SHF.L.U32 R3, R12, 0x1f, RZ ;  /* 0x0000001f0c037819 */ /* 0x000fd000000006ff */
[----:B------:R-:W1:Y:S02]  /*2f10*/  SYNCS.PHASECHK.TRANS64 P0, [UR4+0x90], R3 ;  /* 0x00009003ff0075a7 */ /* 0x000e640008001004 */
[----:B-1----:R-:W-:Y:S05]  /*2f20*/  @P0 BRA `(.L_x_52) ;  /* 0x0000000000080947 */ /* 0x002fea0003800000 */
[----:B------:R-:W1:Y:S02]  /*2f30*/  SYNCS.PHASECHK.TRANS64.TRYWAIT P0, [UR4+0x90], R3 ;  /* 0x00009003ff0075a7 */ /* 0x000e640008001104 */
[----:B-1----:R-:W-:Y:S05]  /*2f40*/  @!P0 BRA `(.L_x_53) ;  /* 0x0000005000ec8947 */ /* 0x002fea0003800000 */
.L_x_52:
[----:B------:R-:W-:-:S04]  /*2f50*/  UIADD3 UR7, UPT, UPT, UR5, 0x1, URZ ;  /* 0x0000000105077890 */ /* 0x000fc8000fffe0ff */
[----:B------:R-:W-:-:S04]  /*2f60*/  UISETP.NE.AND UP0, UPT, UR7, 0x2, UPT ;  /* 0x000000020700788c */ /* 0x000fc8000bf05270 */
[----:B------:R-:W-:Y:S02]  /*2f70*/  USEL UR8, URZ, 0x1, UP0 ;  /* 0x00000001ff087887 */ /* 0x000fe40008000000 */
[----:B------:R-:W-:-:S04]  /*2f80*/  USEL UR7, UR7, URZ, UP0 ;  /* 0x000000ff07077287 */ /* 0x000fc80008000000 */
[----:B------:R-:W-:Y:S01]  /*2f90*/  ULEA UR7, UR7, UR6, 0x3 ;  /* 0x0000000607077291 */ /* 0x000fe2000f8e18ff */
[----:B-1----:R-:W-:-:S04]  /*2fa0*/  LOP3.LUT R3, R12, UR8, RZ, 0x3c, !PT ;  /* 0x000000080c037c12 */ /* 0x002fc8000f8e3cff */
[----:B------:R-:W-:-:S04]  /*2fb0*/  SHF.L.U32 R0, R3, 0x1f, RZ ;  /* 0x0000001f03007819 */ /* 0x000fc800000006ff */
[----:B------:R-:W1:Y:S02]  /*2fc0*/  SYNCS.PHASECHK.TRANS64 P0, [UR7+0x90], R0 ;  /* 0x00009000ff0075a7 */ /* 0x000e640008001007 */
[----:B-1----:R-:W-:Y:S05]  /*2fd0*/  @P0 EXIT ;  /* 0x000000000000094d */ /* 0x002fea0003800000 */
[----:B------:R-:W-:Y:S02]  /*2fe0*/  SHF.L.U32 R3, R3, 0x1f, RZ ;  /* 0x0000001f03037819 */ /* 0x000fe400000006ff */
[----:B------:R-:W-:-:S07]  /*2ff0*/  MOV R0, UR7 ;  /* 0x0000000700007c02 */ /* 0x000fce0008000f00 */
.L_x_54:
[----:B-1----:R1:W2:Y:S02]  /*3000*/  SYNCS.PHASECHK.TRANS64.TRYWAIT P0, [R0+URZ+0x90], R3 ;  /* 0x00009003000075a7 */ /* 0x0022a400080011ff */
[----:B--2---:R-:W-:Y:S05]  /*3010*/  @!P0 NANOSLEEP.SYNCS 0x989680 ;  /* 0x009896800000895d */ /* 0x004fea0003900000 */
[----:B------:R-:W2:Y:S02]  /*3020*/  @!P0 SYNCS.PHASECHK.TRANS64 P0, [R0+URZ+0x90], R3 ;  /* 0x00009003000085a7 */ /* 0x000ea400080010ff */
[----:B--2---:R-:W-:Y:S05]  /*3030*/  @P0 EXIT ;  /* 0x000000000000094d */ /* 0x004fea0003800000 */
[----:B------:R-:W-:Y:S05]  /*3040*/  BRA `(.L_x_54) ;  /* 0xfffffffc00ec7947 */ /* 0x000fea000383ffff */
.L_x_47:
[----:B------:R-:W-:Y:S05]  /*3050*/  BRA.U UP4, `(.L_x_55) ;  /* 0x00000011042c7547 */ /* 0x000fea000b800000 */
[----:B------:R-:W-:Y:S01]  /*3060*/  UMOV UR4, 0x40 ;  /* 0x0000004000047882 */ /* 0x000fe20000000000 */
[----:B------:R-:W-:Y:S01]  /*3070*/  NOP ;  /* 0x0000000000007918 */ /* 0x000fe20000000000 */
[----:B------:R-:W-:Y:S01]  /*3080*/  ULEA UR5, UR54, UR4, 0x18 ;  /* 0x0000000436057291 */ /* 0x000fe2000f8ec0ff */
[----:B------:R-:W-:Y:S02]  /*3090*/  UMOV UR6, 0x400 ;  /* 0x0000040000067882 */ /* 0x000fe40000000000 */
[----:B------:R-:W-:-:S06]  /*30a0*/  ULEA UR6, UR54, UR6, 0x18 ;  /* 0x0000000636067291 */ /* 0x000fcc000f8ec0ff */
[----:B------:R-:W1:Y:S02]  /*30b0*/  LDS.U8 R0, [UR5+0x1c] ;  /* 0x00001c05ff007984 */ /* 0x000e640008000000 */
[----:B-1----:R-:W-:-:S13]  /*30c0*/  ISETP.NE.AND P0, PT, R0, RZ, PT ;  /* 0x000000ff0000720c */ /* 0x002fda0003f05270 */
[----:B------:R-:W-:Y:S05]  /*30d0*/  @P0 BRA `(.L_x_56) ;  /* 0x0000000000580947 */ /* 0x000fea0003800000 */
[----:B------:R-:W-:-:S13]  /*30e0*/  ELECT P0, URZ, PT ;  /* 0x0000000000ff782f */ /* 0x000fda0003800000 */
[----:B------:R-:W-:Y:S05]  /*30f0*/  @!P0 BRA `(.L_x_57) ;  /* 0x0000000000608947 */ /* 0x000fea0003800000 */
[----:B------:R-:W-:Y:S01]  /*3100*/  UMOV UR4, 0x10 ;  /* 0x0000001000047882 */ /* 0x000fe20000000000 */
[----:B------:R-:W-:Y:S01]  /*3110*/  HFMA2 R0, -RZ, RZ, 0, 5.9604644775390625e-08 ;  /* 0x00000001ff007431 */ /* 0x000fe200000001ff */
[----:B------:R-:W-:-:S03]  /*3120*/  MOV R3, 0xffff ;  /* 0x0000ffff00037802 */ /* 0x000fc60000000f00 */
[----:B------:R-:W-:Y:S04]  /*3130*/  DEPBAR.LE SB1, 0x36 ;  /* 0x00009d800000791a */ /* 0x000fe80000000000 */
[----:B------:R-:W1:Y:S02]  /*3140*/  UTCATOMSWS.FIND_AND_SET.ALIGN UP0, UR4, UR4 ;  /* 0x00000004000475e3 */ /* 0x000e640008000800 */
[----:B-1----:R-:W-:Y:S01]  /*3150*/  MOV R4, UR4 ;  /* 0x0000000400047c02 */ /* 0x002fe20008000f00 */
[----:B------:R-:W-:Y:S06]  /*3160*/  BRA.U UP0, `(.L_x_58) ;  /* 0x0000000100187547 */ /* 0x000fec000b800000 */
.L_x_59:
[----:B------:R-:W-:Y:S05]  /*3170*/  NANOSLEEP 0x64 ;  /* 0x000000640000795d */ /* 0x000fea0003800000 */
[----:B------:R-:W-:-:S05]  /*3180*/  UMOV UR4, 0x10 ;  /* 0x0000001000047882 */ /* 0x000fca0000000000 */
[----:B------:R-:W-:Y:S04]  /*3190*/  DEPBAR.LE SB1, 0x36 ;  /* 0x00009d800000791a */ /* 0x000fe80000000000 */
[----:B------:R-:W1:Y:S02]  /*31a0*/  UTCATOMSWS.FIND_AND_SET.ALIGN UP0, UR4, UR4 ;  /* 0x00000004000475e3 */ /* 0x000e640008000800 */
[----:B-1----:R-:W-:Y:S01]  /*31b0*/  MOV R4, UR4 ;  /* 0x0000000400047c02 */ /* 0x002fe20008000f00 */
[----:B------:R-:W-:Y:S05]  /*31c0*/  BRA.U !UP0, `(.L_x_59) ;  /* 0xfffffffd08e87547 */ /* 0x000fea000b83ffff */
.L_x_58:
[-C--:B------:R-:W-:Y:S02]  /*31d0*/  SHF.L.U32 R3, R3, R4.reuse, RZ ;  /* 0x0000000403037219 */ /* 0x080fe400000006ff */
[----:B------:R-:W-:Y:S01]  /*31e0*/  SHF.L.U32 R0, R0, R4, RZ ;  /* 0x0000000400007219 */ /* 0x000fe200000006ff */
[----:B------:R-:W-:Y:S02]  /*31f0*/  IMAD.SHL.U32 R4, R4, 0x20, RZ ;  /* 0x0000002004047824 */ /* 0x000fe400078e00ff */
[----:B------:R1:W-:Y:S04]  /*3200*/  ATOMS.OR RZ, [UR5+0x14], R3 ;  /* 0x00001403ffff798c */ /* 0x0003e8000b000005 */
[----:B------:R1:W-:Y:S04]  /*3210*/  ATOMS.OR RZ, [UR5+0x18], R0 ;  /* 0x00001800ffff798c */ /* 0x0003e8000b000005 */
[----:B------:R1:W-:Y:S01]  /*3220*/  STS [UR6+0x130], R4 ;  /* 0x00013004ff007988 */ /* 0x0003e20008000806 */
[----:B------:R-:W-:Y:S05]  /*3230*/  BRA `(.L_x_57) ;  /* 0x0000000000107947 */ /* 0x000fea0003800000 */
.L_x_56:
[----:B------:R-:W-:Y:S02]  /*3240*/  MOV R0, 0xffffffff ;  /* 0xffffffff00007802 */ /* 0x000fe40000000f00 */
[----:B------:R-:W-:-:S03]  /*3250*/  MOV R4, 0x3280 ;  /* 0x0000328000047802 */ /* 0x000fc60000000f00 */
[----:B------:R1:W-:Y:S04]  /*3260*/  STS [UR6+0x130], R0 ;  /* 0x00013000ff007988 */ /* 0x0003e80008000806 */
[----:B-1---5:R-:W-:Y:S05]  /*3270*/  CALL.REL.NOINC `($__internal_1_$__cuda_sm10x_tcgen05_guardrail_trap_phase_invalid_during_alloc) ;  /* 0x0000005400c47944 */ /* 0x022fea0003c00000 */
.L_x_57:
[----:B------:R-:W-:Y:S05]  /*3280*/  WARPSYNC.ALL ;  /* 0x0000000000007948 */ /* 0x000fea0003800000 */
[----:B------:R-:W2:Y:S01]  /*3290*/  S2UR UR4, SR_CgaCtaId ;  /* 0x00000000000479c3 */ /* 0x000ea20000008800 */
[----:B------:R-:W-:Y:S01]  /*32a0*/  UMOV UR41, 0x400 ;  /* 0x0000040000297882 */ /* 0x000fe20000000000 */
[----:B------:R-:W-:-:S06]  /*32b0*/  NOP ;  /* 0x0000000000007918 */ /* 0x000fcc0000000000 */
[----:B------:R-:W-:Y:S06]  /*32c0*/  BAR.ARV 0x6, 0xa0 ;  /* 0x0182800000007b1d */ /* 0x000fec0000002000 */
[----:B------:R-:W3:Y:S01]  /*32d0*/  LDCU UR6, c[0x0][0x38c] ;  /* 0x00007180ff0677ac */ /* 0x000ee20008000800 */
[----:B------:R-:W-:Y:S01]  /*32e0*/  LOP3.LUT R2, R2, 0xffff, RZ, 0xc0, !PT ;  /* 0x0000ffff02027812 */ /* 0x000fe200078ec0ff */
[----:B------:R-:W-:Y:S01]  /*32f0*/  IMAD.MOV.U32 R11, RZ, RZ, 0x1 ;  /* 0x00000001ff0b7424 */ /* 0x000fe200078e00ff */
[----:B------:R-:W-:Y:S01]  /*3300*/  CS2R R8, SRZ ;  /* 0x0000000000087805 */ /* 0x000fe2000001ff00 */
[----:B------:R-:W4:Y:S01]  /*3310*/  LDCU UR7, c[0x0][0x38c] ;  /* 0x00007180ff0777ac */ /* 0x000f220008000800 */
[----:B------:R-:W-:Y:S01]  /*3320*/  R2UR UR42, R2 ;  /* 0x00000000022a72ca */ /* 0x000fe200000e0000 */
[----:B------:R-:W-:Y:S01]  /*3330*/  IMAD.MOV.U32 R10, RZ, RZ, RZ ;  /* 0x000000ffff0a7224 */ /* 0x000fe200078e00ff */
[----:B------:R-:W-:Y:S01]  /*3340*/  UMOV UR46, URZ ;  /* 0x000000ff002e7c82 */ /* 0x000fe20008000000 */
[----:B------:R-:W-:Y:S01]  /*3350*/  UMOV UR39, URZ ;  /* 0x000000ff00277c82 */ /* 0x000fe20008000000 */
[----:B--2---:R-:W-:Y:S01]  /*3360*/  ULEA UR41, UR4, UR41, 0x18 ;  /* 0x0000002904297291 */ /* 0x004fe2000f8ec0ff */
[----:B------:R-:W-:Y:S01]  /*3370*/  UMOV UR62, 0x0 ;  /* 0x00000000003e7882 */ /* 0x000fe20000000000 */
[----:B------:R-:W-:-:S02]  /*3380*/  UMOV UR63, 0x8100490 ;  /* 0x08100490003f7882 */ /* 0x000fc40000000000 */
[----:B------:R-:W-:Y:S02]  /*3390*/  UIADD3 UR5, UPT, UPT, UR41, 0x6400, URZ ;  /* 0x0000640029057890 */ /* 0x000fe4000fffe0ff */
[----:B------:R-:W-:Y:S02]  /*33a0*/  UIADD3 UR4, UPT, UPT, UR41, 0x26400, URZ ;  /* 0x0002640029047890 */ /* 0x000fe4000fffe0ff */
[----:B---3--:R-:W-:Y:S01]  /*33b0*/  UIADD3 UR6, UPT, UPT, UR6, 0x7f, URZ ;  /* 0x0000007f06067890 */ /* 0x008fe2000fffe0ff */
[----:B-1----:R-:W1:Y:S01]  /*33c0*/  LDS R0, [UR41+0x130] ;  /* 0x00013029ff007984 */ /* 0x002e620008000800 */
[----:B------:R-:W-:Y:S02]  /*33d0*/  USHF.R.U32.HI UR5, URZ, 0x4, UR5 ;  /* 0x00000004ff057899 */ /* 0x000fe40008011605 */
[----:B------:R-:W-:Y:S02]  /*33e0*/  USHF.R.S32.HI UR47, URZ, 0x1f, UR6 ;  /* 0x0000001fff2f7899 */ /* 0x000fe40008011406 */
[----:B------:R-:W-:-:S02]  /*33f0*/  USHF.R.U32.HI UR4, URZ, 0x4, UR4 ;  /* 0x00000004ff047899 */ /* 0x000fc40008011604 */
[----:B------:R-:W-:Y:S02]  /*3400*/  ULEA.HI UR47, UR47, UR6, URZ, 0x7 ;  /* 0x000000062f2f7291 */ /* 0x000fe4000f8f38ff */
[----:B------:R-:W-:Y:S02]  /*3410*/  ULOP3.LUT UR5, UR5, 0x3fff, URZ, 0xc0, !UPT ;  /* 0x00003fff05057892 */ /* 0x000fe4000f8ec0ff */
[----:B------:R-:W-:Y:S02]  /*3420*/  USHF.R.S32.HI UR47, URZ, 0x7, UR47 ;  /* 0x00000007ff2f7899 */ /* 0x000fe4000801142f */
[----:B------:R-:W-:Y:S02]  /*3430*/  ULOP3.LUT UR4, UR4, 0x3fff, URZ, 0xc0, !UPT ;  /* 0x00003fff04047892 */ /* 0x000fe4000f8ec0ff */
[----:B------:R-:W-:Y:S01]  /*3440*/  UISETP.LT.AND UP0, UPT, UR47, 0x1, UPT ;  /* 0x000000012f00788c */ /* 0x000fe2000bf01270 */
[----:B------:R-:W-:Y:S01]  /*3450*/  UMOV UR60, 0x0 ;  /* 0x00000000003c7882 */ /* 0x000fe20000000000 */
[----:B------:R-:W-:-:S02]  /*3460*/  UMOV UR61, 0x8100490 ;  /* 0x08100490003d7882 */ /* 0x000fc40000000000 */
[----:B------:R-:W-:Y:S01]  /*3470*/  USEL UR64, UR47, 0x1, !UP0 ;  /* 0x000000012f407887 */ /* 0x000fe2000c000000 */
[----:B------:R-:W-:Y:S01]  /*3480*/  UMOV UR58, 0x0 ;  /* 0x00000000003a7882 */ /* 0x000fe20000000000 */
[----:B------:R-:W-:Y:S01]  /*3490*/  UMOV UR59, 0x8100490 ;  /* 0x08100490003b7882 */ /* 0x000fe20000000000 */
[----:B------:R-:W-:Y:S01]  /*34a0*/  UMOV UR56, 0x0 ;  /* 0x0000000000387882 */ /* 0x000fe20000000000 */
[----:B------:R-:W-:Y:S01]  /*34b0*/  UMOV UR57, 0x8100490 ;  /* 0x0810049000397882 */ /* 0x000fe20000000000 */
[----:B------:R-:W-:Y:S01]  /*34c0*/  UMOV UR54, 0x0 ;  /* 0x0000000000367882 */ /* 0x000fe20000000000 */
[----:B------:R-:W-:Y:S01]  /*34d0*/  UMOV UR55, 0x8100490 ;  /* 0x0810049000377882 */ /* 0x000fe20000000000 */
[----:B------:R-:W-:Y:S01]  /*34e0*/  UMOV UR52, 0x0 ;  /* 0x0000000000347882 */ /* 0x000fe20000000000 */
[----:B------:R-:W-:Y:S01]  /*34f0*/  UMOV UR53, 0x8100490 ;  /* 0x0810049000357882 */ /* 0x000fe20000000000 */
[----:B------:R-:W-:Y:S02]  /*3500*/  ULOP3.LUT UR43, UR5, 0x10000, URZ, 0xfc, !UPT ;  /* 0x00010000052b7892 */ /* 0x000fe4000f8efcff */
[----:B------:R-:W-:-:S02]  /*3510*/  ULOP3.LUT UR44, UR4, 0x10000, URZ, 0xfc, !UPT ;  /* 0x00010000042c7892 */ /* 0x000fc4000f8efcff */
[----:B------:R-:W-:Y:S02]  /*3520*/  UIADD3 UR64, UPT, UPT, -UR64, URZ, URZ ;  /* 0x000000ff40407290 */ /* 0x000fe4000fffe1ff */
[----:B----4-:R-:W-:Y:S01]  /*3530*/  UISETP.GE.AND UP4, UPT, UR7, 0x1, UPT ;  /* 0x000000010700788c */ /* 0x010fe2000bf86270 */
[----:B------:R-:W-:Y:S01]  /*3540*/  UMOV UR50, 0x0 ;  /* 0x0000000000327882 */ /* 0x000fe20000000000 */
[----:B------:R-:W-:Y:S01]  /*3550*/  UMOV UR51, 0x8100490 ;  /* 0x0810049000337882 */ /* 0x000fe20000000000 */
[----:B------:R-:W-:Y:S01]  /*3560*/  UMOV UR48, 0x0 ;  /* 0x0000000000307882 */ /* 0x000fe20000000000 */
[----:B-1----:R-:W-:Y:S01]  /*3570*/  R2UR UR65, R0 ;  /* 0x00000000004172ca */ /* 0x002fe200000e0000 */
[----:B------:R-:W-:-:S14]  /*3580*/  UMOV UR49, 0x8100490 ;  /* 0x0810049000317882 */ /* 0x000fdc0000000000 */
.L_x_66:
[----:B------:R-:W-:Y:S02]  /*3590*/  LEA R0, R10, UR41, 0x3 ;  /* 0x000000290a007c11 */ /* 0x000fe4000f8e18ff */
[----:B------:R-:W-:Y:S02]  /*35a0*/  SHF.L.U32 R5, R9, 0x1f, RZ ;  /* 0x0000001f09057819 */ /* 0x000fe400000006ff */
[----:B------:R-:W-:Y:S01]  /*35b0*/  PLOP3.LUT P0, PT, PT, PT, UP4, 0x80, 0x8 ;  /* 0x000000000008781c */ /* 0x000fe20003f0f048 */
[----:B------:R-:W-:Y:S01]  /*35c0*/  VIADD R3, R0, 0x90 ;  /* 0x0000009000037836 */ /* 0x000fe20000000000 */
[----:B-1----:R-:W1:Y:S02]  /*35d0*/  SYNCS.PHASECHK.TRANS64.TRYWAIT P1, [R0+URZ+0x80], R5 ;  /* 0x00008005000075a7 */ /* 0x002e6400080211ff */
[----:B-1-3--:R-:W-:Y:S09]  /*35e0*/  @!P1 BRA `(.L_x_60) ;  /* 0x0000004c005c9947 */ /* 0x00aff20003800000 */
.L_x_137:
[----:B------:R-:W-:Y:S01]  /*35f0*/  LEA R4, R10, UR41, 0x4 ;  /* 0x000000290a047c11 */ /* 0x000fe2000f8e20ff */
[----:B------:R-:W-:Y:S01]  /*3600*/  @UP4 ULEA UR4, UR39, UR41, 0x3 ;  /* 0x0000002927044291 */ /* 0x000fe2000f8e18ff */
[----:B------:R-:W-:Y:S01]  /*3610*/  PLOP3.LUT P2, PT, PT, PT, PT, 0x80, 0x8 ;  /* 0x000000000008781c */ /* 0x000fe20003f4f070 */
[----:B------:R-:W-:Y:S01]  /*3620*/  ULEA UR45, UR46, UR41, 0x3 ;  /* 0x000000292e2d7291 */ /* 0x000fe2000f8e18ff */
[----:B------:R-:W-:Y:S01]  /*3630*/  PRMT R3, RZ, 0x654, R3 ;  /* 0x00000654ff037816 */ /* 0x000fe20000000003 */
[----:B------:R-:W-:Y:S01]  /*3640*/  ULEA UR36, UR46, UR65, 0x6 ;  /* 0x000000412e247291 */ /* 0x000fe2000f8e30ff */
[----:B-1----:R-:W1:Y:S01]  /*3650*/  LDS.128 R4, [R4+0x110] ;  /* 0x0001100004047984 */ /* 0x002e620000000c00 */
[----:B------:R-:W-:Y:S02]  /*3660*/  @P0 SHF.L.U32 R2, R8, 0x1f, RZ ;  /* 0x0000001f08020819 */ /* 0x000fe400000006ff */
[----:B------:R-:W-:Y:S01]  /*3670*/  SHF.L.U32 R0, R11, 0x1f, RZ ;  /* 0x0000001f0b007819 */ /* 0x000fe200000006ff */
[----:B------:R-:W-:Y:S01]  /*3680*/  @!PT LDS RZ, [RZ] ;  /* 0x00000000fffff984 */ /* 0x000fe20000000800 */
[----:B------:R-:W-:Y:S01]  /*3690*/  @!PT LDS RZ, [RZ] ;  /* 0x00000000fffff984 */ /* 0x000fe20000000800 */
[----:B------:R-:W-:Y:S01]  /*36a0*/  @!PT LDS RZ, [RZ] ;  /* 0x00000000fffff984 */ /* 0x000fe20000000800 */
[----:B------:R-:W-:Y:S01]  /*36b0*/  @!PT LDS RZ, [RZ] ;  /* 0x00000000fffff984 */ /* 0x000fe20000000800 */
[----:B------:R2:W-:Y:S06]  /*36c0*/  MEMBAR.ALL.CTA ;  /* 0x0000000000007992 */ /* 0x0005ec0000008000 */
[----:B--2---:R-:W2:Y:S02]  /*36d0*/  FENCE.VIEW.ASYNC.S ;  /* 0x00000000000073c6 */ /* 0x004ea40000000000 */
[----:B--2---:R2:W-:Y:S01]  /*36e0*/  SYNCS.ARRIVE.TRANS64.RED.A1T0 RZ, [R3+URZ], RZ ;  /* 0x000000ff03ff79a7 */ /* 0x0045e200081004ff */
[----:B------:R2:W3:Y:S01]  /*36f0*/  @P0 SYNCS.PHASECHK.TRANS64.TRYWAIT P2, [UR4], R2 ;  /* 0x00000002ff0005a7 */ /* 0x0004e20008041104 */
[----:B-1----:R-:W-:Y:S01]  /*3700*/  LOP3.LUT P1, RZ, R6, 0x1, RZ, 0xc0, !PT ;  /* 0x0000000106ff7812 */ /* 0x002fe2000782c0ff */
[----:B------:R-:W1:Y:S02]  /*3710*/  SYNCS.PHASECHK.TRANS64.TRYWAIT P0, [UR45+0xc0], R0 ;  /* 0x0000c000ff0075a7 */ /* 0x000e64000800112d */
[----:B-123--:R-:W-:Y:S10]  /*3720*/  @!P0 BRA `(.L_x_61) ;  /* 0x0000004c00208947 */ /* 0x00eff40003800000 */
.L_x_139:
[----:B------:R-:W-:Y:S01]  /*3730*/  IADD3 R10, PT, PT, R10, 0x1, RZ ;  /* 0x000000010a0a7810 */ /* 0x000fe20007ffe0ff */
[----:B------:R-:W-:Y:S06]  /*3740*/  BRA.U !UP4, `(.L_x_62) ;  /* 0x000000050c107547 */ /* 0x000fec000b800000 */
[----:B------:R-:W-:Y:S01]  /*3750*/  UPLOP3.LUT UP2, UPT, UPT, UPT, UPT, 0x40, 0x4 ;  /* 0x000000000004789c */ /* 0x000fe20003f4e870 */
[----:B------:R-:W-:Y:S01]  /*3760*/  UMOV UR38, UR64 ;  /* 0x0000004000267c82 */ /* 0x000fe20008000000 */
[----:B------:R-:W-:Y:S01]  /*3770*/  UMOV UR37, UR47 ;  /* 0x0000002f00257c82 */ /* 0x000fe20008000000 */
[----:B------:R-:W-:-:S08]  /*3780*/  UMOV UR5, UR39 ;  /* 0x0000002700057c82 */ /* 0x000fd00008000000 */
.L_x_65:
[----:B------:R-:W-:Y:S02]  /*3790*/  UIADD3 UR38, UPT, UPT, UR38, 0x1, URZ ;  /* 0x0000000126267890 */ /* 0x000fe4000fffe0ff */
[----:B------:R-:W-:Y:S02]  /*37a0*/  ULEA UR7, UR5, UR41, 0x3 ;  /* 0x0000002905077291 */ /* 0x000fe4000f8e18ff */
[----:B------:R-:W-:Y:S01]  /*37b0*/  UISETP.NE.AND UP3, UPT, UR38, URZ, UPT ;  /* 0x000000ff2600728c */ /* 0x000fe2000bf65270 */
[----:B--23--:R-:W-:Y:S10]  /*37c0*/  @P2 BRA `(.L_x_63) ;  /* 0x00000000000c2947 */ /* 0x00cff40003800000 */
[----:B-1----:R-:W-:Y:S04]  /*37d0*/  SHF.L.U32 R3, R8, 0x1f, RZ ;  /* 0x0000001f08037819 */ /* 0x002fe800000006ff */
[----:B------:R-:W1:Y:S02]  /*37e0*/  SYNCS.PHASECHK.TRANS64.TRYWAIT P0, [UR7], R3 ;  /* 0x00000003ff0075a7 */ /* 0x000e640008001107 */
[----:B-1----:R-:W-:Y:S05]  /*37f0*/  @!P0 BRA `(.L_x_64) ;  /* 0x0000004c00048947 */ /* 0x002fea0003800000 */
.L_x_63:
[----:B------:R-:W-:Y:S01]  /*3800*/  UISETP.NE.AND UP0, UPT, UR37, 0x1, UPT ;  /* 0x000000012500788c */ /* 0x000fe2000bf05270 */
[----:B------:R-:W-:Y:S01]  /*3810*/  PLOP3.LUT P2, PT, PT, PT, PT, 0x80, 0x8 ;  /* 0x000000000008781c */ /* 0x000fe20003f4f070 */
[----:B------:R-:W-:Y:S02]  /*3820*/  UIADD3 UR4, UPT, UPT, UR5, 0x1, URZ ;  /* 0x0000000105047890 */ /* 0x000fe4000fffe0ff */
[----:B------:R-:W-:Y:S02]  /*3830*/  UIADD3 UR40, UPT, UPT, UR7, 0x20, URZ ;  /* 0x0000002007287890 */ /* 0x000fe4000fffe0ff */
[----:B------:R-:W-:Y:S01]  /*3840*/  UISETP.NE.AND UP1, UPT, UR4, 0x4, UPT ;  /* 0x000000040400788c */ /* 0x000fe2000bf25270 */
[----:B------:R-:W-:Y:S01]  /*3850*/  PLOP3.LUT P0, PT, PT, PT, UP0, 0x80, 0x8 ;  /* 0x000000000008781c */ /* 0x000fe20003f0f008 */
[----:B------:R-:W-:Y:S02]  /*3860*/  UIADD3 UR37, UPT, UPT, UR37, -0x1, URZ ;  /* 0xffffffff25257890 */ /* 0x000fe4000fffe0ff */
[----:B------:R-:W-:Y:S02]  /*3870*/  USEL UR6, URZ, 0x1, UP1 ;  /* 0x00000001ff067887 */ /* 0x000fe40008800000 */
[----:B------:R-:W-:Y:S01]  /*3880*/  USEL UR39, UR4, URZ, UP1 ;  /* 0x000000ff04277287 */ /* 0x000fe20008800000 */
[----:B------:R-:W-:Y:S01]  /*3890*/  UMOV UR7, 0x40004040 ;  /* 0x4000404000077882 */ /* 0x000fe20000000000 */
[----:B------:R-:W-:Y:S02]  /*38a0*/  UMOV UR35, 0x40004040 ;  /* 0x4000404000237882 */ /* 0x000fe40000000000 */
[----:B------:R-:W-:Y:S01]  /*38b0*/  @UP0 ULEA UR4, UR39, UR41, 0x3 ;  /* 0x0000002927040291 */ /* 0x000fe2000f8e18ff */
[----:B------:R-:W-:Y:S01]  /*38c0*/  LOP3.LUT R8, R8, UR6, RZ, 0x3c, !PT ;  /* 0x0000000608087c12 */ /* 0x000fe2000f8e3cff */
[----:B------:R-:W-:Y:S01]  /*38d0*/  ULEA UR6, UR5, UR44, 0xa ;  /* 0x0000002c05067291 */ /* 0x000fe2000f8e50ff */
[----:B------:R-:W-:Y:S02]  /*38e0*/  UMOV UR33, 0x40004040 ;  /* 0x4000404000217882 */ /* 0x000fe40000000000 */
[----:B-1----:R-:W-:Y:S01]  /*38f0*/  @P0 SHF.L.U32 R0, R8, 0x1f, RZ ;  /* 0x0000001f08000819 */ /* 0x002fe200000006ff */
[----:B------:R-:W-:Y:S02]  /*3900*/  UIADD3 UR34, UPT, UPT, UR6, 0x2, URZ ;  /* 0x0000000206227890 */ /* 0x000fe4000fffe0ff */
[----:B------:R-:W-:Y:S01]  /*3910*/  UIADD3 UR30, UPT, UPT, UR6, 0x4, URZ ;  /* 0x00000004061e7890 */ /* 0x000fe2000fffe0ff */
[----:B------:R2:W3:Y:S01]  /*3920*/  @P0 SYNCS.PHASECHK.TRANS64.TRYWAIT P2, [UR4], R0 ;  /* 0x00000000ff0005a7 */ /* 0x0004e20008041104 */
[----:B------:R-:W-:Y:S02]  /*3930*/  ULEA UR4, UR5, UR43, 0xb ;  /* 0x0000002b05047291 */ /* 0x000fe4000f8e58ff */
[----:B------:R-:W-:Y:S02]  /*3940*/  UIADD3 UR26, UPT, UPT, UR6, 0x6, URZ ;  /* 0x00000006061a7890 */ /* 0x000fe4000fffe0ff */
        /* <DEDUP_REMOVED lines=10> */
[----:B------:R-:W-:Y:S01]  /*39f0*/  UIADD3 UR8, UPT, UPT, UR4, 0x406, URZ ;  /* 0x0000040604087890 */ /* 0x000fe2000fffe0ff */
[----:B------:R-:W-:Y:S01]  /*3a00*/  UMOV UR5, 0x40004040 ;  /* 0x4000404000057882 */ /* 0x000fe20000000000 */
[----:B------:R-:W-:Y:S01]  /*3a10*/  UMOV UR31, 0x40004040 ;  /* 0x40004040001f7882 */ /* 0x000fe20000000000 */
[----:B------:R1:W-:Y:S01]  /*3a20*/  UTCHMMA gdesc[UR4], gdesc[UR6], tmem[UR36], tmem[UR62], idesc[UR63], UP2 ;  /* 0x00ff3e06040075ea */ /* 0x0003e20009000024 */
[----:B------:R-:W-:Y:S01]  /*3a30*/  UPLOP3.LUT UP2, UPT, UPT, UPT, UPT, 0x80, 0x8 ;  /* 0x000000000008789c */ /* 0x000fe20003f4f070 */
[----:B------:R2:W-:Y:S01]  /*3a40*/  UTCHMMA gdesc[UR32], gdesc[UR34], tmem[UR36], tmem[UR60], idesc[UR61], UPT ;  /* 0x00ff3c22200075ea */ /* 0x0005e2000b800024 */
[----:B------:R-:W-:Y:S01]  /*3a50*/  UMOV UR29, 0x40004040 ;  /* 0x40004040001d7882 */ /* 0x000fe20000000000 */
[----:B------:R-:W-:Y:S01]  /*3a60*/  UMOV UR27, 0x40004040 ;  /* 0x40004040001b7882 */ /* 0x000fe20000000000 */
        /* <DEDUP_REMOVED lines=12> */
[----:B------:R-:W-:Y:S01]  /*3b30*/  UMOV UR9, 0x40004040 ;  /* 0x4000404000097882 */ /* 0x000fe20000000000 */
[----:B------:R2:W-:Y:S01]  /*3b40*/  UTCHMMA gdesc[UR12], gdesc[UR14], tmem[UR36], tmem[UR50], idesc[UR51], UPT ;  /* 0x00ff320e0c0075ea */ /* 0x0005e2000b800024 */
[----:B------:R2:W-:Y:S01]  /*3b50*/  UTCHMMA gdesc[UR8], gdesc[UR10], tmem[UR36], tmem[UR48], idesc[UR49], UPT ;  /* 0x00ff300a080075ea */ /* 0x0005e2000b800024 */
[----:B------:R2:W-:Y:S01]  /*3b60*/  UTCBAR.MULTICAST [UR40], URZ, UR42 ;  /* 0x000000ff280073e9 */ /* 0x0005e2000800082a */
[----:B-1----:R-:W-:Y:S01]  /*3b70*/  UMOV UR5, UR39 ;  /* 0x0000002700057c82 */ /* 0x002fe20008000000 */
[----:B------:R-:W-:Y:S05]  /*3b80*/  BRA.U UP3, `(.L_x_65) ;  /* 0xfffffffd03007547 */ /* 0x000fea000b83ffff */
.L_x_62:
[----:B------:R-:W-:Y:S01]  /*3b90*/  UIADD3 UR4, UPT, UPT, UR46, 0x1, URZ ;  /* 0x000000012e047890 */ /* 0x000fe2000fffe0ff */
[C---:B------:R-:W-:Y:S01]  /*3ba0*/  ISETP.NE.AND P0, PT, R10.reuse, 0x2, PT ;  /* 0x000000020a00780c */ /* 0x040fe20003f05270 */
[----:B------:R-:W-:Y:S02]  /*3bb0*/  UIADD3 UR5, UPT, UPT, UR45, 0xa0, URZ ;  /* 0x000000a02d057890 */ /* 0x000fe4000fffe0ff */
[----:B------:R-:W-:Y:S01]  /*3bc0*/  UISETP.NE.AND UP0, UPT, UR4, 0x4, UPT ;  /* 0x000000040400788c */ /* 0x000fe2000bf05270 */
[----:B-12---:R-:W-:Y:S02]  /*3bd0*/  SEL R0, RZ, 0x1, P0 ;  /* 0x00000001ff007807 */ /* 0x006fe40000000000 */
[----:B------:R-:W-:Y:S01]  /*3be0*/  SEL R10, R10, RZ, P0 ;  /* 0x000000ff0a0a7207 */ /* 0x000fe20000000000 */
[----:B------:R-:W-:Y:S01]  /*3bf0*/  USEL UR6, URZ, 0x1, UP0 ;  /* 0x00000001ff067887 */ /* 0x000fe20008000000 */
[----:B------:R-:W-:Y:S01]  /*3c00*/  LOP3.LUT R9, R9, R0, RZ, 0x3c, !PT ;  /* 0x0000000009097212 */ /* 0x000fe200078e3cff */
[----:B------:R-:W-:Y:S01]  /*3c10*/  USEL UR46, UR4, URZ, UP0 ;  /* 0x000000ff042e7287 */ /* 0x000fe20008000000 */
[----:B------:R1:W-:Y:S03]  /*3c20*/  UTCBAR [UR5], URZ ;  /* 0x000000ff050073e9 */ /* 0x0003e600080000ff */
[----:B------:R-:W-:Y:S01]  /*3c30*/  LOP3.LUT R11, R11, UR6, RZ, 0x3c, !PT ;  /* 0x000000060b0b7c12 */ /* 0x000fe2000f8e3cff */
[----:B------:R-:W-:Y:S07]  /*3c40*/  @P1 BRA `(.L_x_66) ;  /* 0xfffffff800501947 */ /* 0x000fee000383ffff */
[----:B------:R-:W2:Y:S01]  /*3c50*/  S2UR UR8, SR_CgaCtaId ;  /* 0x00000000000879c3 */ /* 0x000ea20000008800 */
[----:B------:R-:W-:Y:S01]  /*3c60*/  ELECT P0, URZ, PT ;  /* 0x0000000000ff782f */ /* 0x000fe20003800000 */
[----:B------:R-:W-:Y:S01]  /*3c70*/  IMAD.MOV.U32 R0, RZ, RZ, 0x1 ;  /* 0x00000001ff007424 */ /* 0x000fe200078e00ff */
[----:B------:R-:W-:Y:S01]  /*3c80*/  UIADD3 UR41, UPT, UPT, UR41, 0xc0, URZ ;  /* 0x000000c029297890 */ /* 0x000fe2000fffe0ff */
[----:B------:R-:W-:Y:S01]  /*3c90*/  SHF.L.U32 R3, R11, 0x1f, RZ ;  /* 0x0000001f0b037819 */ /* 0x000fe200000006ff */
[----:B------:R-:W-:-:S03]  /*3ca0*/  UMOV UR4, 0x40 ;  /* 0x0000004000047882 */ /* 0x000fc60000000000 */
[----:B------:R-:W-:Y:S01]  /*3cb0*/  UVIRTCOUNT.DEALLOC.SMPOOL 0x80 ;  /* 0x000000800000784c */ /* 0x000fe20000000000 */
[----:B--2---:R-:W-:Y:S02]  /*3cc0*/  ULEA UR8, UR8, UR4, 0x18 ;  /* 0x0000000408087291 */ /* 0x004fe4000f8ec0ff */
[----:B------:R-:W-:-:S07]  /*3cd0*/  ULEA UR4, UR46, UR41, 0x3 ;  /* 0x000000292e047291 */ /* 0x000fce000f8e18ff */
[----:B------:R2:W-:Y:S02]  /*3ce0*/  @P0 STS.U8 [UR8+0x1c], R0 ;  /* 0x00001c00ff000988 */ /* 0x0005e40008000008 */
[----:B------:R-:W4:Y:S02]  /*3cf0*/  SYNCS.PHASECHK.TRANS64.TRYWAIT P0, [UR4], R3 ;  /* 0x00000003ff0075a7 */ /* 0x000f240008001104 */
[----:B--2-4-:R-:W-:Y:S05]  /*3d00*/  @!P0 BRA `(.L_x_67) ;  /* 0x0000004400d88947 */ /* 0x014fea0003800000 */
.L_x_142:
[----:B------:R-:W-:-:S04]  /*3d10*/  UIADD3 UR4, UPT, UPT, UR46, 0x1, URZ ;  /* 0x000000012e047890 */ /* 0x000fc8000fffe0ff */
[----:B------:R-:W-:-:S04]  /*3d20*/  UISETP.NE.AND UP0, UPT, UR4, 0x4, UPT ;  /* 0x000000040400788c */ /* 0x000fc8000bf05270 */
[----:B------:R-:W-:Y:S02]  /*3d30*/  USEL UR6, URZ, 0x1, UP0 ;  /* 0x00000001ff067887 */ /* 0x000fe40008000000 */
[----:B------:R-:W-:-:S04]  /*3d40*/  USEL UR4, UR4, URZ, UP0 ;  /* 0x000000ff04047287 */ /* 0x000fc80008000000 */
[----:B-1----:R-:W-:Y:S01]  /*3d50*/  ULEA UR5, UR4, UR41, 0x3 ;  /* 0x0000002904057291 */ /* 0x002fe2000f8e18ff */
[----:B------:R-:W-:-:S04]  /*3d60*/  LOP3.LUT R2, R11, UR6, RZ, 0x3c, !PT ;  /* 0x000000060b027c12 */ /* 0x000fc8000f8e3cff */
[----:B--2---:R-:W-:-:S04]  /*3d70*/  SHF.L.U32 R3, R2, 0x1f, RZ ;  /* 0x0000001f02037819 */ /* 0x004fc800000006ff */
[----:B------:R-:W1:Y:S02]  /*3d80*/  SYNCS.PHASECHK.TRANS64.TRYWAIT P0, [UR5], R3 ;  /* 0x00000003ff0075a7 */ /* 0x000e640008001105 */
[----:B-1----:R-:W-:Y:S05]  /*3d90*/  @!P0 BRA `(.L_x_68) ;  /* 0x0000004400cc8947 */ /* 0x002fea0003800000 */
.L_x_144:
        /* <DEDUP_REMOVED lines=9> */
.L_x_146:
[----:B------:R-:W-:-:S04]  /*3e30*/  UIADD3 UR4, UPT, UPT, UR4, 0x1, URZ ;  /* 0x0000000104047890 */ /* 0x000fc8000fffe0ff */
[----:B------:R-:W-:-:S04]  /*3e40*/  UISETP.NE.AND UP0, UPT, UR4, 0x4, UPT ;  /* 0x000000040400788c */ /* 0x000fc8000bf05270 */
[----:B------:R-:W-:Y:S02]  /*3e50*/  USEL UR5, URZ, 0x1, UP0 ;  /* 0x00000001ff057887 */ /* 0x000fe40008000000 */
[----:B------:R-:W-:-:S04]  /*3e60*/  USEL UR4, UR4, URZ, UP0 ;  /* 0x000000ff04047287 */ /* 0x000fc80008000000 */
[----:B------:R-:W-:Y:S01]  /*3e70*/  ULEA UR4, UR4, UR41, 0x3 ;  /* 0x0000002904047291 */ /* 0x000fe2000f8e18ff */
[----:B-1----:R-:W-:-:S04]  /*3e80*/  LOP3.LUT R3, R2, UR5, RZ, 0x3c, !PT ;  /* 0x0000000502037c12 */ /* 0x002fc8000f8e3cff */
[----:B------:R-:W-:-:S04]  /*3e90*/  SHF.L.U32 R3, R3, 0x1f, RZ ;  /* 0x0000001f03037819 */ /* 0x000fc800000006ff */
[----:B------:R-:W1:Y:S02]  /*3ea0*/  SYNCS.PHASECHK.TRANS64.TRYWAIT P0, [UR4], R3 ;  /* 0x00000003ff0075a7 */ /* 0x000e640008001104 */
[----:B-1----:R-:W-:Y:S05]  /*3eb0*/  @!P0 BRA `(.L_x_70) ;  /* 0x0000004400b48947 */ /* 0x002fea0003800000 */
.L_x_148:
[----:B------:R-:W-:Y:S01]  /*3ec0*/  NOP ;  /* 0x0000000000007918 */ /* 0x000fe20000000000 */
[----:B-1----:R-:W1:Y:S01]  /*3ed0*/  LDS R0, [UR8+0x14] ;  /* 0x00001408ff007984 */ /* 0x002e620008000800 */
[----:B------:R-:W-:Y:S01]  /*3ee0*/  ULOP3.LUT UR4, UR65, 0xffff, URZ, 0xc0, !UPT ;  /* 0x0000ffff41047892 */ /* 0x000fe2000f8ec0ff */
[----:B------:R-:W-:Y:S01]  /*3ef0*/  UMOV UR5, 0xffff ;  /* 0x0000ffff00057882 */ /* 0x000fe20000000000 */
[----:B------:R-:W-:Y:S02]  /*3f00*/  UMOV UR6, 0x1 ;  /* 0x0000000100067882 */ /* 0x000fe40000000000 */
[----:B------:R-:W-:-:S04]  /*3f10*/  USHF.R.U32.HI UR4, URZ, 0x5, UR4 ;  /* 0x00000005ff047899 */ /* 0x000fc80008011604 */
[----:B------:R-:W-:Y:S02]  /*3f20*/  USHF.L.U32 UR5, UR5, UR4, URZ ;  /* 0x0000000405057299 */ /* 0x000fe400080006ff */
[----:B------:R-:W-:-:S04]  /*3f30*/  USHF.L.U32 UR4, UR6, UR4, URZ ;  /* 0x0000000406047299 */ /* 0x000fc800080006ff */
[----:B-1----:R-:W-:-:S04]  /*3f40*/  LOP3.LUT R0, R0, UR5, RZ, 0xc0, !PT ;  /* 0x0000000500007c12 */ /* 0x002fc8000f8ec0ff */
[----:B------:R-:W-:-:S13]  /*3f50*/  ISETP.NE.AND P0, PT, R0, UR5, PT ;  /* 0x0000000500007c0c */ /* 0x000fda000bf05270 */
[----:B------:R-:W-:Y:S05]  /*3f60*/  @P0 BRA `(.L_x_71) ;  /* 0x0000000000580947 */ /* 0x000fea0003800000 */
[----:B------:R-:W1:Y:S02]  /*3f70*/  LDS R0, [UR8+0x18] ;  /* 0x00001808ff007984 */ /* 0x000e640008000800 */
[----:B-1----:R-:W-:-:S04]  /*3f80*/  LOP3.LUT R0, R0, UR4, RZ, 0xc0, !PT ;  /* 0x0000000400007c12 */ /* 0x002fc8000f8ec0ff */
[----:B------:R-:W-:-:S13]  /*3f90*/  ISETP.NE.AND P0, PT, R0, UR4, PT ;  /* 0x0000000400007c0c */ /* 0x000fda000bf05270 */
[----:B------:R-:W-:Y:S05]  /*3fa0*/  @P0 BRA `(.L_x_72) ;  /* 0x00000000003c0947 */ /* 0x000fea0003800000 */
[----:B------:R-:W1:Y:S01]  /*3fb0*/  S2R R2, SR_LANEID ;  /* 0x0000000000027919 */ /* 0x000e620000000000 */
[----:B------:R-:W-:Y:S01]  /*3fc0*/  ULOP3.LUT UR5, URZ, UR5, URZ, 0x33, !UPT ;  /* 0x00000005ff057292 */ /* 0x000fe2000f8e33ff */
[----:B------:R-:W-:Y:S01]  /*3fd0*/  LOP3.LUT R4, RZ, UR4, RZ, 0x33, !PT ;  /* 0x00000004ff047c12 */ /* 0x000fe2000f8e33ff */
[----:B------:R-:W-:Y:S02]  /*3fe0*/  VOTEU.ANY UR4, UPT, PT ;  /* 0x0000000000047886 */ /* 0x000fe400038e0100 */
[----:B------:R-:W-:Y:S01]  /*3ff0*/  UFLO.U32 UR4, UR4 ;  /* 0x00000004000472bd */ /* 0x000fe200080e0000 */
[----:B------:R-:W2:Y:S01]  /*4000*/  REDUX UR6, R4 ;  /* 0x00000000040673c4 */ /* 0x000ea20000000000 */
[----:B------:R-:W-:-:S06]  /*4010*/  IMAD.U32 R0, RZ, RZ, UR5 ;  /* 0x00000005ff007e24 */ /* 0x000fcc000f8e00ff */
[----:B------:R4:W-:Y:S01]  /*4020*/  UTCATOMSWS.AND URZ, UR5 ;  /* 0x0000000500ff79e3 */ /* 0x0009e20008000000 */
[----:B------:R-:W3:Y:S01]  /*4030*/  REDUX UR7, R0 ;  /* 0x00000000000773c4 */ /* 0x000ee20000000000 */
[----:B-1----:R-:W-:Y:S01]  /*4040*/  ISETP.EQ.U32.AND P0, PT, R2, UR4, PT ;  /* 0x0000000402007c0c */ /* 0x002fe2000bf02070 */
[----:B--2---:R-:W-:Y:S01]  /*4050*/  IMAD.U32 R2, RZ, RZ, UR6 ;  /* 0x00000006ff027e24 */ /* 0x004fe2000f8e00ff */
[----:B---3--:R-:W-:-:S11]  /*4060*/  MOV R3, UR7 ;  /* 0x0000000700037c02 */ /* 0x008fd60008000f00 */
[----:B------:R4:W-:Y:S04]  /*4070*/  @P0 ATOMS.AND RZ, [UR8+0x14], R3 ;  /* 0x00001403ffff098c */ /* 0x0009e8000a800008 */
[----:B------:R4:W-:Y:S01]  /*4080*/  @P0 ATOMS.AND RZ, [UR8+0x18], R2 ;  /* 0x00001802ffff098c */ /* 0x0009e2000a800008 */
[----:B------:R-:W-:Y:S05]  /*4090*/  BRA `(.L_x_73) ;  /* 0x0000000000147947 */ /* 0x000fea0003800000 */
.L_x_72:
[----:B------:R-:W-:Y:S02]  /*40a0*/  MOV R2, 0x40c0 ;  /* 0x000040c000027802 */ /* 0x000fe40000000f00 */
[----:B---3-5:R-:W-:Y:S05]  /*40b0*/  CALL.REL.NOINC `($__internal_0_$__cuda_sm10x_tcgen05_guardrail_trap_col_being_dealloced_not_returned_by_alloc) ;  /* 0x0000004800287944 */ /* 0x028fea0003c00000 */
[----:B------:R-:W-:Y:S05]  /*40c0*/  BRA `(.L_x_73) ;  /* 0x0000000000087947 */ /* 0x000fea0003800000 */
.L_x_71:
[----:B------:R-:W-:Y:S02]  /*40d0*/  MOV R2, 0x40f0 ;  /* 0x000040f000027802 */ /* 0x000fe40000000f00 */
[----:B---3-5:R-:W-:Y:S05]  /*40e0*/  CALL.REL.NOINC `($__internal_2_$__cuda_sm10x_tcgen05_guardrail_trap_unallocated_columns_being_dealloced) ;  /* 0x0000004800347944 */ /* 0x028fea0003c00000 */
.L_x_73:
[----:B------:R-:W-:Y:S01]  /*40f0*/  NOP ;  /* 0x0000000000007918 */ /* 0x000fe20000000000 */
[----:B----4-:R-:W-:Y:S05]  /*4100*/  EXIT ;  /* 0x000000000000794d */ /* 0x010fea0003800000 */
.L_x_55:
[----:B------:R-:W-:-:S09]  /*4110*/  UISETP.NE.OR UP0, UPT, UR22, 0x3, !UP3 ;  /* 0x000000031600788c */ /* 0x000fd2000df05670 */
[----:B------:R-:W-:Y:S05]  /*4120*/  BRA.U UP0, `(.L_x_74) ;  /* 0x0000000d00f07547 */ /* 0x000fea000b800000 */
[----:B------:R-:W1:Y:S01]  /*4130*/  LDCU UR33, c[0x0][0x370] ;  /* 0x00006e00ff2177ac */ /* 0x000e620008000800 */
[----:B------:R-:W2:Y:S01]  /*4140*/  LDC.64 R16, c[0x0][0x348] ;  /* 0x0000d200ff107b82 */ /* 0x000ea20000000a00 */
[----:B------:R-:W-:Y:S02]  /*4150*/  HFMA2 R13, -RZ, RZ, 0, 0 ;  /* 0x00000000ff0d7431 */ /* 0x000fe400000001ff */
[----:B------:R-:W-:Y:S01]  /*4160*/  IMAD.MOV.U32 R15, RZ, RZ, 0x1 ;  /* 0x00000001ff0f7424 */ /* 0x000fe200078e00ff */
[----:B------:R-:W1:Y:S01]  /*4170*/  LDCU.128 UR28, c[0x0][0xb10] ;  /* 0x00016200ff1c77ac */ /* 0x000e620008000c00 */
[----:B------:R-:W-:Y:S01]  /*4180*/  IMAD.MOV.U32 R14, RZ, RZ, RZ ;  /* 0x000000ffff0e7224 */ /* 0x000fe200078e00ff */
[----:B------:R-:W-:Y:S01]  /*4190*/  MOV R7, 0x2000 ;  /* 0x0000200000077802 */ /* 0x000fe20000000f00 */
[----:B------:R-:W3:Y:S01]  /*41a0*/  LDCU UR32, c[0x0][0x374] ;  /* 0x00006e80ff2077ac */ /* 0x000ee20008000800 */
[----:B------:R-:W4:Y:S01]  /*41b0*/  LDC.64 R2, c[0x0][0x888] ;  /* 0x00022200ff027b82 */ /* 0x000f220000000a00 */
[----:B------:R-:W3:Y:S01]  /*41c0*/  LDCU UR15, c[0x0][0xb0c] ;  /* 0x00016180ff0f77ac */ /* 0x000ee20008000800 */
[----:B------:R-:W3:Y:S06]  /*41d0*/  LDCU UR38, c[0x0][0xb20] ;  /* 0x00016400ff2677ac */ /* 0x000eec0008000800 */
[----:B------:R-:W2:Y:S01]  /*41e0*/  LDC.64 R4, c[0x0][0x890] ;  /* 0x00022400ff047b82 */ /* 0x000ea20000000a00 */
[----:B------:R-:W3:Y:S01]  /*41f0*/  LDCU UR4, c[0x0][0xb30] ;  /* 0x00016600ff0477ac */ /* 0x000ee20008000800 */
[----:B-1----:R-:W-:-:S02]  /*4200*/  UIMAD.WIDE.U32 UR6, UR33, UR28, URZ ;  /* 0x0000001c210672a5 */ /* 0x002fc4000f8e00ff */
[----:B---3--:R-:W-:Y:S01]  /*4210*/  UIMAD.WIDE.U32 UR8, UR32, UR31, URZ ;  /* 0x0000001f200872a5 */ /* 0x008fe2000f8e00ff */
[----:B------:R-:W-:Y:S01]  /*4220*/  UMOV UR24, 0x400 ;  /* 0x0000040000187882 */ /* 0x000fe20000000000 */
[----:B------:R-:W-:-:S03]  /*4230*/  UPLOP3.LUT UP3, UPT, UPT, UPT, UPT, 0x40, 0x4 ;  /* 0x000000000004789c */ /* 0x000fc60003f6e870 */
[----:B------:R-:W-:Y:S01]  /*4240*/  UMOV UR6, UR7 ;  /* 0x0000000700067c82 */ /* 0x000fe20008000000 */
[----:B------:R-:W-:Y:S01]  /*4250*/  UISETP.GE.AND UP0, UPT, UR42, 0x1, UPT ;  /* 0x000000012a00788c */ /* 0x000fe2000bf06270 */
[----:B------:R-:W-:Y:S01]  /*4260*/  UMOV UR34, UR9 ;  /* 0x0000000900227c82 */ /* 0x000fe20008000000 */
[----:B------:R-:W-:Y:S01]  /*4270*/  UISETP.NE.AND UP4, UPT, UR42, 0x1, UPT ;  /* 0x000000012a00788c */ /* 0x000fe2000bf85270 */
[----:B------:R-:W1:Y:S01]  /*4280*/  LDCU.64 UR16, c[0x0][0xb28] ;  /* 0x00016500ff1077ac */ /* 0x000e620008000a00 */
[----:B------:R-:W-:Y:S02]  /*4290*/  ULEA UR24, UR54, UR24, 0x18 ;  /* 0x0000001836187291 */ /* 0x000fe4000f8ec0ff */
[----:B------:R-:W-:Y:S02]  /*42a0*/  UISETP.NE.AND UP6, UPT, UR15, 0x1, UPT ;  /* 0x000000010f00788c */ /* 0x000fe4000bfc5270 */
[----:B------:R-:W-:Y:S02]  /*42b0*/  UISETP.NE.AND UP5, UPT, UR30, 0x1, UPT ;  /* 0x000000011e00788c */ /* 0x000fe4000bfa5270 */
[----:B------:R-:W-:-:S02]  /*42c0*/  USHF.R.U32.HI UR35, URZ, UR29, UR6 ;  /* 0x0000001dff237299 */ /* 0x000fc40008011606 */
[----:B------:R-:W-:Y:S02]  /*42d0*/  USHF.R.U32.HI UR34, URZ, UR38, UR34 ;  /* 0x00000026ff227299 */ /* 0x000fe40008011622 */
[----:B------:R-:W-:Y:S01]  /*42e0*/  UISETP.NE.AND UP2, UPT, UR4, 0x1, UPT ;  /* 0x000000010400788c */ /* 0x000fe2000bf45270 */
[----:B------:R-:W-:-:S10]  /*42f0*/  UMOV UR12, URZ ;  /* 0x000000ff000c7c82 */ /* 0x000fd40008000000 */
.L_x_83:
[C---:B------:R-:W-:Y:S02]  /*4300*/  LEA R12, R14.reuse, UR24, 0x3 ;  /* 0x000000180e0c7c11 */ /* 0x040fe4000f8e18ff */
[----:B------:R-:W-:Y:S02]  /*4310*/  SHF.L.U32 R9, R13, 0x1f, RZ ;  /* 0x0000001f0d097819 */ /* 0x000fe400000006ff */
[----:B------:R-:W-:Y:S02]  /*4320*/  LEA R10, R14, UR24, 0x4 ;  /* 0x000000180e0a7c11 */ /* 0x000fe4000f8e20ff */
[----:B---3--:R-:W3:Y:S02]  /*4330*/  SYNCS.PHASECHK.TRANS64.TRYWAIT P0, [R12+URZ+0x80], R9 ;  /* 0x000080090c0075a7 */ /* 0x008ee400080011ff */
[----:B---3--:R-:W-:Y:S05]  /*4340*/  @!P0 BRA `(.L_x_75) ;  /* 0x0000004000a88947 */ /* 0x008fea0003800000 */
.L_x_149:
[----:B---3--:R-:W3:Y:S01]  /*4350*/  LDS.128 R8, [R10+0x110] ;  /* 0x000110000a087984 */ /* 0x008ee20000000c00 */
[----:B------:R-:W-:Y:S01]  /*4360*/  UISETP.GE.AND UP0, UPT, UR42, 0x1, UPT ;  /* 0x000000012a00788c */ /* 0x000fe2000bf06270 */
[----:B------:R-:W-:Y:S01]  /*4370*/  @!PT LDS RZ, [RZ] ;  /* 0x00000000fffff984 */ /* 0x000fe20000000800 */
[----:B------:R-:W-:Y:S01]  /*4380*/  @!PT LDS RZ, [RZ] ;  /* 0x00000000fffff984 */ /* 0x000fe20000000800 */
[----:B------:R-:W-:Y:S01]  /*4390*/  @!PT LDS RZ, [RZ] ;  /* 0x00000000fffff984 */ /* 0x000fe20000000800 */
[----:B------:R-:W-:Y:S01]  /*43a0*/  @!PT LDS RZ, [RZ] ;  /* 0x00000000fffff984 */ /* 0x000fe20000000800 */
[----:B------:R1:W-:Y:S06]  /*43b0*/  MEMBAR.ALL.CTA ;  /* 0x0000000000007992 */ /* 0x0003ec0000008000 */
[----:B-1----:R-:W1:Y:S01]  /*43c0*/  FENCE.VIEW.ASYNC.S ;  /* 0x00000000000073c6 */ /* 0x002e620000000000 */
[----:B---3--:R-:W-:Y:S11]  /*43d0*/  LOP3.LUT P0, RZ, R10, 0x1, RZ, 0xc0, !PT ;  /* 0x000000010aff7812 */ /* 0x008ff6000780c0ff */
[----:B------:R-:W-:Y:S02]  /*43e0*/  @!UPT UIADD3 URZ, UPT, UPT, URZ, URZ, URZ ;  /* 0x000000fffffff290 */ /* 0x000fe4000fffe0ff */
[----:B-1----:R-:W-:Y:S01]  /*43f0*/  VOTEU.ANY UP1, P0 ;  /* 0x0000000000ff7886 */ /* 0x002fe20000020100 */
[----:B------:R-:W-:Y:S11]  /*4400*/  PLOP3.LUT P0, PT, PT, PT, UP1, 0x80, 0x8 ;  /* 0x000000000008781c */ /* 0x000ff60003f0f018 */
[----:B------:R-:W-:Y:S02]  /*4410*/  @!UPT UIADD3 URZ, UPT, UPT, URZ, URZ, URZ ;  /* 0x000000fffffff290 */ /* 0x000fe4000fffe0ff */
[----:B------:R-:W-:Y:S02]  /*4420*/  @P0 SHF.R.U32.HI R0, RZ, 0x10, R9 ;  /* 0x00000010ff000819 */ /* 0x000fe40000011609 */
[----:B------:R-:W-:Y:S02]  /*4430*/  @P0 MOV R6, R8 ;  /* 0x0000000800060202 */ /* 0x000fe40000000f00 */
[----:B------:R-:W-:Y:S01]  /*4440*/  @P0 R2UR UR4, R0 ;  /* 0x00000000000402ca */ /* 0x000fe200000e0000 */
[----:B------:R-:W-:Y:S01]  /*4450*/  VIADD R0, R12, 0x90 ;  /* 0x000000900c007836 */ /* 0x000fe20000000000 */
[----:B------:R-:W-:Y:S02]  /*4460*/  @P0 LOP3.LUT R8, R9, 0xffff, RZ, 0xc0, !PT ;  /* 0x0000ffff09080812 */ /* 0x000fe400078ec0ff */
[----:B------:R-:W-:Y:S02]  /*4470*/  @P0 R2UR UR6, R6 ;  /* 0x00000000060602ca */ /* 0x000fe400000e0000 */
[----:B------:R-:W-:Y:S02]  /*4480*/  PRMT R0, RZ, 0x654, R0 ;  /* 0x00000654ff007816 */ /* 0x000fe40000000000 */
[----:B------:R-:W-:Y:S02]  /*4490*/  @P0 R2UR UR5, R8 ;  /* 0x00000000080502ca */ /* 0x000fe400000e0000 */
[----:B------:R1:W-:Y:S03]  /*44a0*/  SYNCS.ARRIVE.TRANS64.RED.A1T0 RZ, [R0+URZ], RZ ;  /* 0x000000ff00ff79a7 */ /* 0x0003e600081004ff */
[----:B------:R-:W-:Y:S04]  /*44b0*/  @UP1 UMOV UR27, UR4 ;  /* 0x00000004001b1c82 */ /* 0x000fe80008000000 */
[----:B------:R-:W-:Y:S04]  /*44c0*/  @UP1 UMOV UR14, UR6 ;  /* 0x00000006000e1c82 */ /* 0x000fe80008000000 */
[----:B------:R-:W-:Y:S01]  /*44d0*/  @UP1 UMOV UR13, UR5 ;  /* 0x00000005000d1c82 */ /* 0x000fe20008000000 */
[----:B------:R-:W-:Y:S05]  /*44e0*/  BRA.U !UP0, `(.L_x_76) ;  /* 0x0000000108a47547 */ /* 0x000fea000b800000 */
[----:B------:R-:W-:Y:S02]  /*44f0*/  UIMAD.WIDE.U32 UR8, UR13, UR31, URZ ;  /* 0x0000001f0d0872a5 */ /* 0x000fe4000f8e00ff */
[----:B------:R-:W-:Y:S02]  /*4500*/  UIMAD.WIDE.U32 UR10, UR14, UR28, URZ ;  /* 0x0000001c0e0a72a5 */ /* 0x000fe4000f8e00ff */
[----:B------:R-:W-:Y:S02]  /*4510*/  USEL UR4, UR32, UR34, !UP5 ;  /* 0x0000002220047287 */ /* 0x000fe4000e800000 */
[----:B------:R-:W-:Y:S02]  /*4520*/  USEL UR7, UR33, UR35, !UP6 ;  /* 0x0000002321077287 */ /* 0x000fe4000f000000 */
[----:B------:R-:W-:Y:S02]  /*4530*/  UIMAD.WIDE.U32 UR18, UR4, UR16, URZ ;  /* 0x00000010041272a5 */ /* 0x000fe4000f8e00ff */
[----:B------:R-:W-:Y:S01]  /*4540*/  UIMAD.WIDE.U32 UR20, UR7, UR16, URZ ;  /* 0x00000010071472a5 */ /* 0x000fe2000f8e00ff */
[----:B------:R-:W-:Y:S02]  /*4550*/  UMOV UR5, UR9 ;  /* 0x0000000900057c82 */ /* 0x000fe40008000000 */
[----:B------:R-:W-:Y:S03]  /*4560*/  USHF.R.U32.HI UR6, URZ, UR38, UR5 ;  /* 0x00000026ff067299 */ /* 0x000fe60008011605 */
[----:B------:R-:W-:Y:S01]  /*4570*/  UMOV UR5, UR11 ;  /* 0x0000000b00057c82 */ /* 0x000fe20008000000 */
[----:B------:R-:W-:Y:S02]  /*4580*/  USEL UR6, UR13, UR6, !UP5 ;  /* 0x000000060d067287 */ /* 0x000fe4000e800000 */
[----:B------:R-:W-:Y:S02]  /*4590*/  USHF.R.U32.HI UR8, URZ, UR29, UR5 ;  /* 0x0000001dff087299 */ /* 0x000fe40008011605 */
[----:B------:R-:W-:Y:S01]  /*45a0*/  UIMAD.WIDE.U32 UR10, UR6, UR16, URZ ;  /* 0x00000010060a72a5 */ /* 0x000fe2000f8e00ff */
[----:B------:R-:W-:Y:S02]  /*45b0*/  UMOV UR5, UR19 ;  /* 0x0000001300057c82 */ /* 0x000fe40008000000 */
[----:B------:R-:W-:Y:S03]  /*45c0*/  @UP4 USHF.R.U32.HI UR4, URZ, UR17, UR5 ;  /* 0x00000011ff044299 */ /* 0x000fe60008011605 */
[----:B------:R-:W-:Y:S01]  /*45d0*/  UMOV UR5, UR21 ;  /* 0x0000001500057c82 */ /* 0x000fe20008000000 */
[----:B------:R-:W-:Y:S02]  /*45e0*/  UIMAD UR4, UR42, UR4, URZ ;  /* 0x000000042a0472a4 */ /* 0x000fe4000f8e02ff */
[----:B------:R-:W-:Y:S02]  /*45f0*/  @UP4 USHF.R.U32.HI UR7, URZ, UR17, UR5 ;  /* 0x00000011ff074299 */ /* 0x000fe40008011605 */
[----:B------:R-:W-:Y:S02]  /*4600*/  USEL UR5, UR14, UR8, !UP6 ;  /* 0x000000080e057287 */ /* 0x000fe4000f000000 */
[----:B------:R-:W-:Y:S02]  /*4610*/  UIMAD UR8, UR42, UR7, URZ ;  /* 0x000000072a0872a4 */ /* 0x000fe4000f8e02ff */
[----:B------:R-:W-:Y:S03]  /*4620*/  UISETP.GE.AND UP0, UPT, UR6, UR4, UPT ;  /* 0x000000040600728c */ /* 0x000fe6000bf06270 */
[----:B------:R-:W-:Y:S01]  /*4630*/  UMOV UR4, UR11 ;  /* 0x0000000b00047c82 */ /* 0x000fe20008000000 */
[----:B------:R-:W-:Y:S02]  /*4640*/  UISETP.GE.OR UP0, UPT, UR5, UR8, UP0 ;  /* 0x000000080500728c */ /* 0x000fe40008706670 */
[----:B------:R-:W-:Y:S02]  /*4650*/  USHF.R.U32.HI UR4, URZ, UR17, UR4 ;  /* 0x00000011ff047299 */ /* 0x000fe40008011604 */
[----:B------:R-:W-:Y:S02]  /*4660*/  UIMAD.WIDE.U32 UR8, UR5, UR16, URZ ;  /* 0x00000010050872a5 */ /* 0x000fe4000f8e00ff */
[----:B------:R-:W-:Y:S04]  /*4670*/  USEL UR10, UR6, UR4, !UP4 ;  /* 0x00000004060a7287 */ /* 0x000fe8000e000000 */
[----:B------:R-:W-:Y:S01]  /*4680*/  UIADD3 UR11, UPT, UPT, -UR10, URZ, URZ ;  /* 0x000000ff0a0b7290 */ /* 0x000fe2000fffe1ff */
[----:B------:R-:W-:Y:S02]  /*4690*/  @!UP0 UMOV UR4, UR9 ;  /* 0x0000000900048c82 */ /* 0x000fe40008000000 */
[----:B------:R-:W-:Y:S02]  /*46a0*/  @!UP0 USHF.R.U32.HI UR4, URZ, UR17, UR4 ;  /* 0x00000011ff048299 */ /* 0x000fe40008011604 */
[----:B------:R-:W-:Y:S02]  /*46b0*/  UIMAD UR8, UR42, UR11, UR6 ;  /* 0x0000000b2a0872a4 */ /* 0x000fe4000f8e0206 */
[----:B------:R-:W-:Y:S04]  /*46c0*/  @!UP0 USEL UR4, UR5, UR4, !UP4 ;  /* 0x0000000405048287 */ /* 0x000fe8000e000000 */
[----:B------:R-:W-:Y:S02]  /*46d0*/  @!UP0 UIMAD UR8, UR7, UR8, UR4 ;  /* 0x00000008070882a4 */ /* 0x000fe4000f8e0204 */
[----:B------:R-:W-:Y:S02]  /*46e0*/  @!UP0 UIADD3 UR9, UPT, UPT, UR10, -UR4, URZ ;  /* 0x800000040a098290 */ /* 0x000fe4000fffe0ff */
[----:B------:R-:W-:Y:S02]  /*46f0*/  UIADD3 UR4, UPT, UPT, -UR5, URZ, URZ ;  /* 0x000000ff05047290 */ /* 0x000fe4000fffe1ff */
[----:B------:R-:W-:Y:S02]  /*4700*/  UIADD3 UR7, UPT, UPT, -UR6, URZ, URZ ;  /* 0x000000ff06077290 */ /* 0x000fe4000fffe1ff */
[----:B------:R-:W-:Y:S02]  /*4710*/  @!UP0 UIMAD UR6, UR9, UR42, UR5 ;  /* 0x0000002a090682a4 */ /* 0x000fe4000f8e0205 */
[----:B------:R-:W-:Y:S02]  /*4720*/  UIMAD UR14, UR15, UR4, UR14 ;  /* 0x000000040f0e72a4 */ /* 0x000fe4000f8e020e */
[----:B------:R-:W-:Y:S01]  /*4730*/  UIMAD UR13, UR30, UR7, UR13 ;  /* 0x000000071e0d72a4 */ /* 0x000fe2000f8e020d */
[----:B------:R-:W-:Y:S02]  /*4740*/  @!UP0 UMOV UR5, UR8 ;  /* 0x0000000800058c82 */ /* 0x000fe40008000000 */
[----:B------:R-:W-:Y:S02]  /*4750*/  UIMAD UR14, UR5, UR15, UR14 ;  /* 0x0000000f050e72a4 */ /* 0x000fe4000f8e020e */
[----:B------:R-:W-:Y:S11]  /*4760*/  UIMAD UR13, UR6, UR30, UR13 ;  /* 0x0000001e060d72a4 */ /* 0x000ff6000f8e020d */
[----:B------:R-:W-:Y:S01]  /*4770*/  @!UPT UIADD3 URZ, UPT, UPT, URZ, URZ, URZ ;  /* 0x000000fffffff290 */ /* 0x000fe2000fffe0ff */
.L_x_76:
[----:B------:R-:W3:Y:S01]  /*4780*/  @!UP2 LDCU.128 UR20, c[0x0][0xb10] ;  /* 0x00016200ff14a7ac */ /* 0x000ee20008000c00 */
[C---:B--2---:R-:W-:Y:S02]  /*4790*/  ISETP.NE.U32.AND P1, PT, R4.reuse, RZ, PT ;  /* 0x000000ff0400720c */ /* 0x044fe40003f25070 */
[----:B------:R-:W-:Y:S02]  /*47a0*/  ISETP.NE.U32.AND P0, PT, R4, RZ, PT ;  /* 0x000000ff0400720c */ /* 0x000fe40003f05070 */
[C---:B------:R-:W-:Y:S02]  /*47b0*/  ISETP.NE.AND.EX P1, PT, R5.reuse, RZ, PT, P1 ;  /* 0x000000ff0500720c */ /* 0x040fe40003f25310 */
[----:B------:R-:W-:Y:S01]  /*47c0*/  ISETP.NE.AND.EX P0, PT, R5, RZ, PT, P0 ;  /* 0x000000ff0500720c */ /* 0x000fe20003f05300 */
[----:B------:R-:W2:Y:S01]  /*47d0*/  @!UP2 LDCU UR5, c[0x0][0xb0c] ;  /* 0x00016180ff05a7ac */ /* 0x000ea20008000800 */
[----:B------:R-:W-:Y:S02]  /*47e0*/  USHF.L.U32 UR11, UR25, 0x7, URZ ;  /* 0x00000007190b7899 */ /* 0x000fe400080006ff */
[----:B------:R-:W-:Y:S02]  /*47f0*/  USHF.L.U32 UR10, UR26, 0x6, URZ ;  /* 0x000000061a0a7899 */ /* 0x000fe400080006ff */
[----:B---3--:R-:W-:Y:S07]  /*4800*/  UIMAD.WIDE.U32 UR6, UR14, UR20, URZ ;  /* 0x000000140e0672a5 */ /* 0x008fee000f8e00ff */
[----:B------:R-:W-:Y:S01]  /*4810*/  @!UP2 UMOV UR4, UR7 ;  /* 0x000000070004ac82 */ /* 0x000fe20008000000 */
[----:B--2---:R-:W-:Y:S02]  /*4820*/  @!UP2 UISETP.NE.AND UP0, UPT, UR5, 0x1, UPT ;  /* 0x000000010500a88c */ /* 0x004fe4000bf05270 */
[----:B------:R-:W-:Y:S02]  /*4830*/  @!UP2 USHF.R.U32.HI UR4, URZ, UR21, UR4 ;  /* 0x00000015ff04a299 */ /* 0x000fe40008011604 */
[----:B------:R-:W-:Y:S02]  /*4840*/  UIMAD.WIDE.U32 UR6, UR13, UR23, URZ ;  /* 0x000000170d0672a5 */ /* 0x000fe4000f8e00ff */
[----:B------:R-:W-:Y:S02]  /*4850*/  @!UP2 USEL UR8, UR14, UR4, !UP0 ;  /* 0x000000040e08a287 */ /* 0x000fe4000c000000 */
[----:B------:R-:W-:Y:S03]  /*4860*/  @!UP2 UISETP.NE.AND UP0, UPT, UR22, 0x1, UPT ;  /* 0x000000011600a88c */ /* 0x000fe6000bf05270 */
[----:B------:R-:W-:Y:S02]  /*4870*/  @!UP2 UMOV UR6, UR7 ;  /* 0x000000070006ac82 */ /* 0x000fe40008000000 */
[----:B------:R-:W2:Y:S02]  /*4880*/  @!UP2 LDCU UR4, c[0x0][0xb20] ;  /* 0x00016400ff04a7ac */ /* 0x000ea40008000800 */
[----:B--2---:R-:W-:Y:S04]  /*4890*/  @!UP2 USHF.R.U32.HI UR6, URZ, UR4, UR6 ;  /* 0x00000004ff06a299 */ /* 0x004fe80008011606 */
[----:B------:R-:W-:Y:S04]  /*48a0*/  @!UP2 USEL UR6, UR13, UR6, !UP0 ;  /* 0x000000060d06a287 */ /* 0x000fe8000c000000 */
[----:B------:R-:W-:Y:S02]  /*48b0*/  @!UP2 UIADD3 UR4, UPT, UPT, -UR8, UR6, URZ ;  /* 0x000000060804a290 */ /* 0x000fe4000fffe1ff */
[----:B------:R-:W-:Y:S02]  /*48c0*/  @!UP2 UIADD3 UR6, UPT, UPT, UR8, -UR6, URZ ;  /* 0x800000060806a290 */ /* 0x000fe4000fffe0ff */
[----:B------:R-:W-:Y:S02]  /*48d0*/  @!UP2 UIMAD UR14, UR4, UR5, UR14 ;  /* 0x00000005040ea2a4 */ /* 0x000fe4000f8e020e */
[----:B------:R-:W-:Y:S01]  /*48e0*/  @!UP2 UIMAD UR13, UR6, UR22, UR13 ;  /* 0x00000016060da2a4 */ /* 0x000fe2000f8e020d */
[----:B------:R-:W-:Y:S11]  /*48f0*/  BRA.U UP3, `(.L_x_77) ;  /* 0x0000000103107547 */ /* 0x000ff6000b800000 */
[----:B-1----:R-:W-:Y:S04]  /*4900*/  MOV R0, UR37 ;  /* 0x0000002500007c02 */ /* 0x002fe80008000f00 */
[----:B------:R-:W-:Y:S04]  /*4910*/  SHF.L.U32 R9, R0, 0x1f, RZ ;  /* 0x0000001f00097819 */ /* 0x000fe800000006ff */
[----:B------:R-:W1:Y:S02]  /*4920*/  SYNCS.PHASECHK.TRANS64.TRYWAIT P2, [UR24+0x78], R9 ;  /* 0x00007809ff0075a7 */ /* 0x000e640008041118 */
[----:B-1----:R-:W-:Y:S05]  /*4930*/  @!P2 BRA `(.L_x_78) ;  /* 0x0000003c0040a947 */ /* 0x002fea0003800000 */
.L_x_77:
[----:B------:R-:W-:Y:S05]  /*4940*/  @!P1 BRA `(.L_x_79) ;  /* 0x0000000000309947 */ /* 0x000fea0003800000 */
[----:B----4-:R-:W-:Y:S01]  /*4950*/  ISETP.NE.U32.AND P1, PT, R2, RZ, PT ;  /* 0x000000ff0200720c */ /* 0x010fe20003f25070 */
[----:B------:R-:W2:Y:S01]  /*4960*/  LDCU.64 UR4, c[0x0][0x358] ;  /* 0x00006b00ff0477ac */ /* 0x000ea20008000a00 */
[----:B------:R-:W-:Y:S02]  /*4970*/  IMAD.MOV.U32 R84, RZ, RZ, 0x1 ;  /* 0x00000001ff547424 */ /* 0x000fe400078e00ff */
[----:B------:R-:W-:Y:S11]  /*4980*/  ISETP.NE.AND.EX P1, PT, R3, RZ, PT, P1 ;  /* 0x000000ff0300720c */ /* 0x000ff60003f25310 */
[----:B------:R-:W-:Y:S02]  /*4990*/  @!UPT UIADD3 URZ, UPT, UPT, URZ, URZ, URZ ;  /* 0x000000fffffff290 */ /* 0x000fe4000fffe0ff */
[----:B-1----:R-:W1:Y:S01]  /*49a0*/  @P1 LDC.64 R8, c[0x0][0x888] ;  /* 0x00022200ff081b82 */ /* 0x002e620000000a00 */
[----:B------:R-:W-:Y:S04]  /*49b0*/  @P1 IMAD R0, R4, UR36, RZ ;  /* 0x0000002404001c24 */ /* 0x000fe8000f8e02ff */
[----:B-1----:R-:W-:Y:S04]  /*49c0*/  @P1 IMAD.WIDE R8, R0, 0x4, R8 ;  /* 0x0000000400081825 */ /* 0x002fe800078e0208 */
[----:B------:R-:W-:Y:S01]  /*49d0*/  HFMA2 R0, -RZ, RZ, 0, 5.9604644775390625e-08 ;  /* 0x00000001ff007431 */ /* 0x000fe200000001ff */
[----:B--2--5:R2:W5:Y:S04]  /*49e0*/  @P1 LDG.E R41, desc[UR4][R8.64] ;  /* 0x0000000408291981 */ /* 0x024568000c1e1900 */
[----:B------:R-:W-:Y:S01]  /*49f0*/  @!P1 PRMT R84, R0, 0x7610, R84 ;  /* 0x0000761000549816 */ /* 0x000fe20000000054 */
[----:B--2---:R-:W3:Y:S06]  /*4a00*/  @!P1 LDC R41, c[0x0][0x880] ;  /* 0x00022000ff299b82 */ /* 0x004eec0000000800 */
.L_x_79:
[----:B---3-5:R-:W-:Y:S01]  /*4a10*/  @!P0 FSETP.EQ.AND P1, PT, R41, RZ, PT ;  /* 0x000000ff2900820b */ /* 0x028fe20003f22000 */
[----:B------:R-:W-:Y:S01]  /*4a20*/  @!UPT UIADD3 URZ, UPT, UPT, URZ, URZ, URZ ;  /* 0x000000fffffff290 */ /* 0x000fe2000fffe0ff */
[----:B------:R-:W-:Y:S11]  /*4a30*/  @!P0 BRA `(.L_x_80) ;  /* 0x0000000000188947 */ /* 0x000ff60003800000 */
[----:B------:R-:W-:Y:S02]  /*4a40*/  LOP3.LUT P0, RZ, R84, 0xff, RZ, 0xc0, !PT ;  /* 0x000000ff54ff7812 */ /* 0x000fe4000780c0ff */
[----:B----4-:R-:W-:Y:S04]  /*4a50*/  ISETP.NE.U32.AND P1, PT, R2, RZ, PT ;  /* 0x000000ff0200720c */ /* 0x010fe80003f25070 */
[----:B------:R-:W-:Y:S04]  /*4a60*/  ISETP.NE.AND.EX P1, PT, R3, RZ, PT, P1 ;  /* 0x000000ff0300720c */ /* 0x000fe80003f25310 */
[----:B------:R-:W-:Y:S03]  /*4a70*/  PLOP3.LUT P1, PT, P1, PT, PT, 0x8, 0x80 ;  /* 0x000000000080781c */ /* 0x000fe60000f2e170 */
[----:B------:R-:W-:Y:S11]  /*4a80*/  @P0 FSETP.EQ.AND P1, PT, R41, RZ, PT ;  /* 0x000000ff2900020b */ /* 0x000ff60003f22000 */
[----:B------:R-:W-:Y:S02]  /*4a90*/  @!UPT UIADD3 URZ, UPT, UPT, URZ, URZ, URZ ;  /* 0x000000fffffff290 */ /* 0x000fe4000fffe0ff */
.L_x_80:
[----:B------:R-:W-:Y:S01]  /*4aa0*/  ULEA UR4, UR12, UR24, 0x3 ;  /* 0x000000180c047291 */ /* 0x000fe2000f8e18ff */
[----:B-1----:R-:W-:Y:S02]  /*4ab0*/  SHF.L.U32 R9, R15, 0x1f, RZ ;  /* 0x0000001f0f097819 */ /* 0x002fe400000006ff */
[----:B------:R-:W-:Y:S04]  /*4ac0*/  ELECT P0, URZ, PT ;  /* 0x0000000000ff782f */ /* 0x000fe80003800000 */
[----:B------:R-:W-:Y:S02]  /*4ad0*/  PLOP3.LUT P1, PT, P1, P0, PT, 0xf2, 0x2f ;  /* 0x00000000002f781c */ /* 0x000fe40000f21e72 */
[----:B------:R-:W1:Y:S11]  /*4ae0*/  SYNCS.PHASECHK.TRANS64.TRYWAIT P2, [UR4+0x58], R9 ;  /* 0x00005809ff0075a7 */ /* 0x000e760008041104 */
[----:B------:R-:W-:Y:S05]  /*4af0*/  @!P1 IADD3 R8, P0, PT, R16, 0x580, RZ ;  /* 0x0000058010089810 */ /* 0x000fea0007f1e0ff */
[----:B------:R-:W-:Y:S01]  /*4b00*/  @!P1 IMAD.X R6, RZ, RZ, R17, P0 ;  /* 0x000000ffff069224 */ /* 0x000fe200000e0611 */
[----:B-1----:R-:W-:Y:S07]  /*4b10*/  @!P2 BRA `(.L_x_81) ;  /* 0x0000003800e0a947 */ /* 0x002fee0003800000 */
.L_x_152:
[----:B------:R-:W-:Y:S01]  /*4b20*/  @!P1 R2UR UR7, R6 ;  /* 0x00000000060792ca */ /* 0x000fe200000e0000 */
[----:B------:R-:W-:Y:S01]  /*4b30*/  UIADD3 UR5, UPT, UPT, UR12, 0x1, URZ ;  /* 0x000000010c057890 */ /* 0x000fe2000fffe0ff */
[----:B------:R-:W-:Y:S01]  /*4b40*/  @!P1 R2UR UR6, R8 ;  /* 0x00000000080692ca */ /* 0x000fe200000e0000 */
[----:B------:R-:W-:Y:S01]  /*4b50*/  UIADD3 UR9, UPT, UPT, UR4, 0x40, URZ ;  /* 0x0000004004097890 */ /* 0x000fe2000fffe0ff */
[----:B------:R-:W-:Y:S01]  /*4b60*/  @!P1 IMAD.MOV.U32 R6, RZ, RZ, 0x2000 ;  /* 0x00002000ff069424 */ /* 0x000fe200078e00ff */
[----:B------:R-:W-:Y:S01]  /*4b70*/  UISETP.NE.AND UP0, UPT, UR5, 0x3, UPT ;  /* 0x000000030500788c */ /* 0x000fe2000bf05270 */
[----:B------:R-:W-:Y:S01]  /*4b80*/  VIADD R14, R14, 0x1 ;  /* 0x000000010e0e7836 */ /* 0x000fe20000000000 */
[----:B------:R-:W-:Y:S01]  /*4b90*/  UMOV UR22, 0x0 ;  /* 0x0000000000167882 */ /* 0x000fe20000000000 */
[----:B------:R-:W-:Y:S01]  /*4ba0*/  UMOV UR23, 0x10000000 ;  /* 0x1000000000177882 */ /* 0x000fe20000000000 */
[----:B------:R-:W-:Y:S04]  /*4bb0*/  UPRMT UR20, UR54, 0x654, UR9 ;  /* 0x0000065436147896 */ /* 0x000fe80008000009 */
[----:B-1----:R-:W-:Y:S01]  /*4bc0*/  IMAD.U32 R9, RZ, RZ, UR7 ;  /* 0x00000007ff097e24 */ /* 0x002fe2000f8e00ff */
[----:B------:R-:W-:Y:S01]  /*4bd0*/  USEL UR7, URZ, 0x1, UP0 ;  /* 0x00000001ff077887 */ /* 0x000fe20008000000 */
[----:B------:R-:W-:Y:S01]  /*4be0*/  IMAD.U32 R8, RZ, RZ, UR6 ;  /* 0x00000006ff087e24 */ /* 0x000fe2000f8e00ff */
[----:B------:R-:W-:Y:S02]  /*4bf0*/  USEL UR6, UR5, URZ, UP0 ;  /* 0x000000ff05067287 */ /* 0x000fe40008000000 */
[----:B------:R-:W-:Y:S01]  /*4c00*/  VOTEU.ALL UP0, P1 ;  /* 0x0000000000ff7886 */ /* 0x000fe20000800000 */
[----:B------:R-:W-:Y:S02]  /*4c10*/  @!P1 R2UR UR19, R9 ;  /* 0x00000000091392ca */ /* 0x000fe400000e0000 */
[----:B------:R-:W-:Y:S02]  /*4c20*/  @!P1 R2UR UR18, R8 ;  /* 0x00000000081292ca */ /* 0x000fe400000e0000 */
[----:B------:R-:W-:Y:S01]  /*4c30*/  @!UP0 ULEA UR5, UR12, UR24, 0xd ;  /* 0x000000180c058291 */ /* 0x000fe2000f8e68ff */
[----:B------:R-:W-:Y:S02]  /*4c40*/  LOP3.LUT R15, R15, UR7, RZ, 0x3c, !PT ;  /* 0x000000070f0f7c12 */ /* 0x000fe4000f8e3cff */
[----:B------:R-:W-:Y:S01]  /*4c50*/  UMOV UR12, UR36 ;  /* 0x00000024000c7c82 */ /* 0x000fe20008000000 */
[----:B------:R-:W-:Y:S01]  /*4c60*/  @!UP0 UIADD3 UR8, UPT, UPT, UR5, 0x200, URZ ;  /* 0x0000020005088890 */ /* 0x000fe2000fffe0ff */
[----:B------:R-:W-:Y:S01]  /*4c70*/  SHF.L.U32 R0, R15, 0x1f, RZ ;  /* 0x0000001f0f007819 */ /* 0x000fe200000006ff */
[----:B------:R-:W-:Y:S01]  /*4c80*/  VOTEU.ALL UP0, P1 ;  /* 0x0000000000ff7886 */ /* 0x000fe20000800000 */
[----:B------:R-:W-:Y:S06]  /*4c90*/  ULEA UR5, UR6, UR24, 0x3 ;  /* 0x0000001806057291 */ /* 0x000fec000f8e18ff */
[----:B------:R1:W-:Y:S01]  /*4ca0*/  @!UP0 UTMALDG.3D [UR8], [UR18], desc[UR22] ;  /* 0x00001608120085b4 */ /* 0x0003e20008011000 */
[----:B------:R1:W-:Y:S01]  /*4cb0*/  @!P1 SYNCS.ARRIVE.TRANS64.RED.A0TR RZ, [UR4+0x40], R6 ;  /* 0x00004006ffff99a7 */ /* 0x0003e20008300404 */
[----:B------:R-:W-:Y:S01]  /*4cc0*/  SYNCS.ARRIVE.TRANS64.RED.A1T0 RZ, [UR20], RZ ;  /* 0x000000ffffff79a7 */ /* 0x000fe20008100414 */
[----:B------:R-:W2:Y:S02]  /*4cd0*/  SYNCS.PHASECHK.TRANS64.TRYWAIT P0, [UR5+0x58], R0 ;  /* 0x00005800ff0075a7 */ /* 0x000ea40008001105 */
[----:B-12---:R-:W-:Y:S05]  /*4ce0*/  @!P0 BRA `(.L_x_82) ;  /* 0x0000003800848947 */ /* 0x006fea0003800000 */
.L_x_154:
[----:B------:R-:W-:Y:S01]  /*4cf0*/  UIADD3 UR9, UPT, UPT, UR5, 0x40, URZ ;  /* 0x0000004005097890 */ /* 0x000fe2000fffe0ff */
[----:B------:R-:W-:Y:S01]  /*4d00*/  @!P1 IADD3 R6, P0, PT, R16, 0x580, RZ ;  /* 0x0000058010069810 */ /* 0x000fe20007f1e0ff */
[----:B------:R-:W-:Y:S01]  /*4d10*/  UPLOP3.LUT UP3, UPT, UPT, UPT, UPT, 0x80, 0x8 ;  /* 0x000000000008789c */ /* 0x000fe20003f6f070 */
[----:B------:R-:W-:Y:S01]  /*4d20*/  R2UR UR23, R86 ;  /* 0x00000000561772ca */ /* 0x000fe200000e0000 */
[----:B------:R-:W-:Y:S01]  /*4d30*/  UMOV UR20, 0x0 ;  /* 0x0000000000147882 */ /* 0x000fe20000000000 */
[----:B------:R-:W-:Y:S01]  /*4d40*/  @!P1 R2UR UR7, R6 ;  /* 0x00000000060792ca */ /* 0x000fe200000e0000 */
[----:B-1----:R-:W-:Y:S01]  /*4d50*/  @!P1 IMAD.X R0, RZ, RZ, R17, P0 ;  /* 0x000000ffff009224 */ /* 0x002fe200000e0611 */
[----:B------:R-:W-:Y:S01]  /*4d60*/  UMOV UR21, 0x10000000 ;  /* 0x1000000000157882 */ /* 0x000fe20000000000 */
[----:B------:R-:W-:Y:S01]  /*4d70*/  UMOV UR12, UR36 ;  /* 0x00000024000c7c82 */ /* 0x000fe20008000000 */
[----:B------:R-:W-:Y:S01]  /*4d80*/  VOTEU.ALL UP0, P1 ;  /* 0x0000000000ff7886 */ /* 0x000fe20000800000 */
[----:B------:R-:W-:Y:S01]  /*4d90*/  R2UR UR22, R87 ;  /* 0x00000000571672ca */ /* 0x000fe200000e0000 */
[----:B------:R-:W-:Y:S01]  /*4da0*/  UMOV UR36, UR27 ;  /* 0x0000001b00247c82 */ /* 0x000fe20008000000 */
[----:B------:R-:W-:Y:S02]  /*4db0*/  @!P1 R2UR UR4, R0 ;  /* 0x00000000000492ca */ /* 0x000fe400000e0000 */
[----:B------:R-:W-:Y:S01]  /*4dc0*/  @!UP0 UIADD3 UR10, UPT, UPT, UR10, 0x20, URZ ;  /* 0x000000200a0a8890 */ /* 0x000fe2000fffe0ff */
[C---:B------:R-:W-:Y:S01]  /*4dd0*/  ISETP.NE.AND P0, PT, R14.reuse, 0x2, PT ;  /* 0x000000020e00780c */ /* 0x040fe20003f05270 */
[----:B------:R-:W-:Y:S02]  /*4de0*/  UIADD3 UR26, UPT, UPT, UR13, UR23, URZ ;  /* 0x000000170d1a7290 */ /* 0x000fe4000fffe0ff */
[----:B------:R-:W-:Y:S01]  /*4df0*/  IMAD.U32 R8, RZ, RZ, UR7 ;  /* 0x00000007ff087e24 */ /* 0x000fe2000f8e00ff */
[----:B------:R-:W-:Y:S02]  /*4e00*/  SEL R0, RZ, 0x1, P0 ;  /* 0x00000001ff007807 */ /* 0x000fe40000000000 */
[----:B------:R-:W-:Y:S02]  /*4e10*/  SEL R14, R14, RZ, P0 ;  /* 0x000000ff0e0e7207 */ /* 0x000fe40000000000 */
[----:B------:R-:W-:Y:S01]  /*4e20*/  @!P1 R2UR UR18, R8 ;  /* 0x00000000081292ca */ /* 0x000fe200000e0000 */
[----:B------:R-:W-:Y:S01]  /*4e30*/  UIADD3 UR25, UPT, UPT, UR14, UR22, URZ ;  /* 0x000000160e197290 */ /* 0x000fe2000fffe0ff */
[----:B------:R-:W-:Y:S01]  /*4e40*/  IMAD.U32 R9, RZ, RZ, UR4 ;  /* 0x00000004ff097e24 */ /* 0x000fe2000f8e00ff */
[----:B------:R-:W-:Y:S01]  /*4e50*/  @!UP0 ULEA UR4, UR6, UR24, 0xd ;  /* 0x0000001806048291 */ /* 0x000fe2000f8e68ff */
[----:B------:R-:W-:Y:S03]  /*4e60*/  LOP3.LUT R13, R13, R0, RZ, 0x3c, !PT ;  /* 0x000000000d0d7212 */ /* 0x000fe600078e3cff */
[----:B------:R-:W-:Y:S01]  /*4e70*/  @!P1 R2UR UR19, R9 ;  /* 0x00000000091392ca */ /* 0x000fe200000e0000 */
[----:B------:R-:W-:Y:S01]  /*4e80*/  @!UP0 UIADD3 UR8, UPT, UPT, UR4, 0x200, URZ ;  /* 0x0000020004088890 */ /* 0x000fe2000fffe0ff */
[----:B------:R-:W-:Y:S01]  /*4e90*/  VOTEU.ALL UP0, P1 ;  /* 0x0000000000ff7886 */ /* 0x000fe20000800000 */
[----:B------:R-:W-:Y:S10]  /*4ea0*/  UPRMT UR4, UR54, 0x654, UR9 ;  /* 0x0000065436047896 */ /* 0x000ff40008000009 */
[----:B------:R1:W-:Y:S01]  /*4eb0*/  @!UP0 UTMALDG.3D [UR8], [UR18], desc[UR20] ;  /* 0x00001408120085b4 */ /* 0x0003e20008011000 */
[----:B------:R3:W-:Y:S01]  /*4ec0*/  @!P1 SYNCS.ARRIVE.TRANS64.RED.A0TR RZ, [UR5+0x40], R7 ;  /* 0x00004007ffff99a7 */ /* 0x0007e20008300405 */
[----:B------:R-:W-:Y:S01]  /*4ed0*/  SYNCS.ARRIVE.TRANS64.RED.A1T0 RZ, [UR4], RZ ;  /* 0x000000ffffff79a7 */ /* 0x000fe20008100404 */
[----:B------:R-:W-:Y:S04]  /*4ee0*/  UIADD3 UR4, UPT, UPT, UR6, 0x1, URZ ;  /* 0x0000000106047890 */ /* 0x000fe8000fffe0ff */
[----:B------:R-:W-:Y:S04]  /*4ef0*/  UISETP.NE.AND UP0, UPT, UR4, 0x3, UPT ;  /* 0x000000030400788c */ /* 0x000fe8000bf05270 */
[----:B------:R-:W-:Y:S06]  /*4f00*/  USEL UR5, URZ, 0x1, UP0 ;  /* 0x00000001ff057887 */ /* 0x000fec0008000000 */
[----:B------:R-:W-:Y:S01]  /*4f10*/  LOP3.LUT R15, R15, UR5, RZ, 0x3c, !PT ;  /* 0x000000050f0f7c12 */ /* 0x000fe2000f8e3cff */
[----:B-1----:R-:W-:Y:S01]  /*4f20*/  USEL UR12, UR4, URZ, UP0 ;  /* 0x000000ff040c7287 */ /* 0x002fe20008000000 */
[----:B------:R-:W-:Y:S11]  /*4f30*/  BRA.U UP1, `(.L_x_83) ;  /* 0xfffffff101f07547 */ /* 0x000ff6000b83ffff */
[----:B------:R-:W-:Y:S01]  /*4f40*/  UIADD3 UR24, UPT, UPT, UR24, 0x58, URZ ;  /* 0x0000005818187890 */ /* 0x000fe2000fffe0ff */
[----:B----4-:R-:W-:-:S03]  /*4f50*/  SHF.L.U32 R3, R15, 0x1f, RZ ;  /* 0x0000001f0f037819 */ /* 0x010fc600000006ff */
[----:B------:R-:W-:-:S09]  /*4f60*/  ULEA UR4, UR12, UR24, 0x3 ;  /* 0x000000180c047291 */ /* 0x000fd2000f8e18ff */
[----:B------:R-:W1:Y:S02]  /*4f70*/  SYNCS.PHASECHK.TRANS64.TRYWAIT P0, [UR4], R3 ;  /* 0x00000003ff0075a7 */ /* 0x000e640008001104 */
[----:B-1----:R-:W-:Y:S05]  /*4f80*/  @!P0 BRA `(.L_x_84) ;  /* 0x0000003400f48947 */ /* 0x002fea0003800000 */
.L_x_156:
        /* <DEDUP_REMOVED lines=9> */
.L_x_158:
        /* <DEDUP_REMOVED lines=8> */
.L_x_86:
[----:B-1----:R1:W2:Y:S02]  /*50a0*/  SYNCS.PHASECHK.TRANS64.TRYWAIT P0, [R0+URZ], R3 ;  /* 0x00000003000075a7 */ /* 0x0022a400080011ff */
[----:B--2---:R-:W-:Y:S05]  /*50b0*/  @!P0 NANOSLEEP.SYNCS 0x989680 ;  /* 0x009896800000895d */ /* 0x004fea0003900000 */
[----:B------:R-:W2:Y:S02]  /*50c0*/  @!P0 SYNCS.PHASECHK.TRANS64 P0, [R0+URZ], R3 ;  /* 0x00000003000085a7 */ /* 0x000ea400080010ff */
[----:B--2---:R-:W-:Y:S05]  /*50d0*/  @P0 EXIT ;  /* 0x000000000000094d */ /* 0x004fea0003800000 */
[----:B------:R-:W-:Y:S05]  /*50e0*/  BRA `(.L_x_86) ;  /* 0xfffffffc00ec7947 */ /* 0x000fea000383ffff */
.L_x_74:
[----:B------:R-:W-:-:S06]  /*50f0*/  UISETP.GE.AND UP0, UPT, UR22, 0x4, UPT ;  /* 0x000000041600788c */ /* 0x000fcc000bf06270 */
[----:B------:R-:W-:-:S13]  /*5100*/  PLOP3.LUT P0, PT, PT, PT, UP0, 0x80, 0x8 ;  /* 0x000000000008781c */ /* 0x000fda0003f0f008 */
[----:B------:R-:W-:Y:S05]  /*5110*/  @!P0 EXIT ;  /* 0x000000000000894d */ /* 0x000fea0003800000 */
[----:B------:R-:W-:Y:S01]  /*5120*/  BAR.SYNC.DEFER_BLOCKING 0x6, 0xa0 ;  /* 0x0182800000007b1d */ /* 0x000fe20000010000 */
[C---:B------:R-:W-:Y:S01]  /*5130*/  IMAD.SHL.U32 R3, R91.reuse, 0x20, RZ ;  /* 0x000000205b037824 */ /* 0x040fe200078e00ff */
[C---:B------:R-:W-:Y:S01]  /*5140*/  LOP3.LUT R92, R91.reuse, 0x2, RZ, 0xc0, !PT ;  /* 0x000000025b5c7812 */ /* 0x040fe200078ec0ff */
[C---:B------:R-:W-:Y:S01]  /*5150*/  IMAD.SHL.U32 R96, R91.reuse, 0x4, RZ ;  /* 0x000000045b607824 */ /* 0x040fe200078e00ff */
[C---:B------:R-:W-:Y:S01]  /*5160*/  LOP3.LUT R97, R91.reuse, 0x60, RZ, 0xc0, !PT ;  /* 0x000000605b617812 */ /* 0x040fe200078ec0ff */
[----:B------:R-:W-:Y:S01]  /*5170*/  IMAD.U32 R37, R91, 0x10000, RZ ;  /* 0x000100005b257824 */ /* 0x000fe200078e00ff */
[----:B------:R-:W-:Y:S01]  /*5180*/  UMOV UR47, 0x400 ;  /* 0x00000400002f7882 */ /* 0x000fe20000000000 */
[----:B------:R-:W1:Y:S01]  /*5190*/  LDCU.64 UR4, c[0x0][0x890] ;  /* 0x00011200ff0477ac */ /* 0x000e620008000a00 */
[----:B------:R-:W2:Y:S01]  /*51a0*/  LDC.64 R78, c[0x0][0x8b0] ;  /* 0x00022c00ff4e7b82 */ /* 0x000ea20000000a00 */
[----:B------:R-:W-:Y:S01]  /*51b0*/  LOP3.LUT R5, R3, 0xc0, RZ, 0xc0, !PT ;  /* 0x000000c003057812 */ /* 0x000fe200078ec0ff */
[----:B------:R-:W-:Y:S01]  /*51c0*/  HFMA2 R36, -RZ, RZ, 0, 0 ;  /* 0x00000000ff247431 */ /* 0x000fe200000001ff */
[----:B------:R-:W-:Y:S01]  /*51d0*/  ULEA UR47, UR54, UR47, 0x18 ;  /* 0x0000002f362f7291 */ /* 0x000fe2000f8ec0ff */
[----:B------:R-:W-:Y:S01]  /*51e0*/  LOP3.LUT R91, R91, 0x4, RZ, 0xc0, !PT ;  /* 0x000000045b5b7812 */ /* 0x000fe200078ec0ff */
[----:B------:R-:W-:Y:S01]  /*51f0*/  IMAD.MOV.U32 R94, RZ, RZ, RZ ;  /* 0x000000ffff5e7224 */ /* 0x000fe200078e00ff */
[----:B------:R-:W-:Y:S01]  /*5200*/  LOP3.LUT R96, R5, 0x18, R96, 0xf8, !PT ;  /* 0x0000001805607812 */ /* 0x000fe200078ef860 */
[----:B------:R-:W-:Y:S01]  /*5210*/  IMAD.MOV.U32 R90, RZ, RZ, RZ ;  /* 0x000000ffff5a7224 */ /* 0x000fe200078e00ff */
[----:B------:R-:W3:Y:S01]  /*5220*/  LDC.64 R76, c[0x0][0x8a8] ;  /* 0x00022a00ff4c7b82 */ /* 0x000ee20000000a00 */
[----:B------:R-:W-:Y:S01]  /*5230*/  IADD3 R95, PT, PT, -R91, 0x2, RZ ;  /* 0x000000025b5f7810 */ /* 0x000fe20007ffe1ff */
[----:B------:R-:W-:Y:S01]  /*5240*/  IMAD.MOV R92, RZ, RZ, -R92 ;  /* 0x000000ffff5c7224 */ /* 0x000fe200078e0a5c */
[----:B------:R-:W-:Y:S01]  /*5250*/  LOP3.LUT R37, R37, 0x600000, RZ, 0xc0, !PT ;  /* 0x0060000025257812 */ /* 0x000fe200078ec0ff */
[----:B------:R-:W4:Y:S01]  /*5260*/  LDCU UR63, c[0x0][0x370] ;  /* 0x00006e00ff3f77ac */ /* 0x000f220008000800 */
[----:B------:R-:W-:Y:S01]  /*5270*/  LOP3.LUT R96, R96, 0xf20, R3, 0xf8, !PT ;  /* 0x00000f2060607812 */ /* 0x000fe200078ef803 */
[----:B------:R-:W-:Y:S01]  /*5280*/  IMAD.SHL.U32 R95, R95, 0x10, RZ ;  /* 0x000000105f5f7824 */ /* 0x000fe200078e00ff */
[----:B------:R-:W-:Y:S01]  /*5290*/  MOV R93, RZ ;  /* 0x000000ff005d7202 */ /* 0x000fe20000000f00 */
[----:B------:R-:W4:Y:S01]  /*52a0*/  LDS R0, [UR47+0x130] ;  /* 0x0001302fff007984 */ /* 0x000f220008000800 */
[----:B-1----:R-:W-:Y:S01]  /*52b0*/  IMAD.U32 R99, RZ, RZ, UR4 ;  /* 0x00000004ff637e24 */ /* 0x002fe2000f8e00ff */
[----:B------:R-:W-:Y:S01]  /*52c0*/  UIADD3 UR4, UPT, UPT, UR47, 0x200, URZ ;  /* 0x000002002f047890 */ /* 0x000fe2000fffe0ff */
[----:B------:R-:W-:Y:S01]  /*52d0*/  IMAD.U32 R98, RZ, RZ, UR5 ;  /* 0x00000005ff627e24 */ /* 0x000fe2000f8e00ff */
[----:B------:R-:W-:Y:S01]  /*52e0*/  IADD3 R91, PT, PT, -R91, RZ, RZ ;  /* 0x000000ff5b5b7210 */ /* 0x000fe20007ffe1ff */
[----:B------:R-:W-:Y:S01]  /*52f0*/  UMOV UR55, 0x1 ;  /* 0x0000000100377882 */ /* 0x000fe20000000000 */
[----:B------:R-:W-:Y:S01]  /*5300*/  UMOV UR46, URZ ;  /* 0x000000ff002e7c82 */ /* 0x000fe20008000000 */
[----:B------:R-:W1:Y:S01]  /*5310*/  LDCU UR43, c[0x0][0xb0c] ;  /* 0x00016180ff2b77ac */ /* 0x000e620008000800 */
[----:B------:R-:W-:Y:S01]  /*5320*/  IMAD.U32 R101, RZ, RZ, UR4 ;  /* 0x00000004ff657e24 */ /* 0x000fe2000f8e00ff */
[----:B------:R-:W-:Y:S01]  /*5330*/  LEA R96, R96, UR4, 0x1 ;  /* 0x0000000460607c11 */ /* 0x000fe2000f8e08ff */
[----:B------:R-:W1:Y:S01]  /*5340*/  LDCU UR39, c[0x0][0xb30] ;  /* 0x00016600ff2777ac */ /* 0x000e620008000800 */
[----:B------:R-:W1:Y:S01]  /*5350*/  LDCU.64 UR60, c[0x0][0x888] ;  /* 0x00011100ff3c77ac */ /* 0x000e620008000a00 */
[----:B------:R-:W1:Y:S01]  /*5360*/  LDCU.64 UR40, c[0x0][0xb28] ;  /* 0x00016500ff2877ac */ /* 0x000e620008000a00 */
[----:B------:R-:W1:Y:S01]  /*5370*/  LDCU.128 UR56, c[0x0][0xb10] ;  /* 0x00016200ff3877ac */ /* 0x000e620008000c00 */
[----:B------:R-:W1:Y:S01]  /*5380*/  LDCU UR62, c[0x0][0x374] ;  /* 0x00006e80ff3e77ac */ /* 0x000e620008000800 */
[----:B------:R-:W-:Y:S01]  /*5390*/  UMOV UR53, URZ ;  /* 0x000000ff00357c82 */ /* 0x000fe20008000000 */
[----:B------:R-:W-:Y:S01]  /*53a0*/  UMOV UR52, URZ ;  /* 0x000000ff00347c82 */ /* 0x000fe20008000000 */
[----:B-1234-:R-:W-:-:S07]  /*53b0*/  IADD3 R37, PT, PT, R0, R37, RZ ;  /* 0x0000002500257210 */ /* 0x01efce0007ffe0ff */
.L_x_117:
[C---:B------:R-:W-:Y:S02]  /*53c0*/  LEA R0, R90.reuse, UR47, 0x3 ;  /* 0x0000002f5a007c11 */ /* 0x040fe4000f8e18ff */
[----:B------:R-:W-:Y:S02]  /*53d0*/  SHF.L.U32 R3, R93, 0x1f, RZ ;  /* 0x0000001f5d037819 */ /* 0x000fe400000006ff */
[----:B------:R-:W-:Y:S02]  /*53e0*/  LEA R5, R90, UR47, 0x4 ;  /* 0x0000002f5a057c11 */ /* 0x000fe4000f8e20ff */
[----:B-1----:R-:W1:Y:S02]  /*53f0*/  SYNCS.PHASECHK.TRANS64.TRYWAIT P0, [R0+URZ+0x80], R3 ;  /* 0x00008003000075a7 */ /* 0x002e6400080011ff */
[----:B-1----:R-:W-:Y:S05]  /*5400*/  @!P0 BRA `(.L_x_87) ;  /* 0x0000003400048947 */ /* 0x002fea0003800000 */
.L_x_159:
[----:B------:R-:W-:Y:S01]  /*5410*/  R2UR UR7, R100 ;  /* 0x00000000640772ca */ /* 0x000fe200000e0000 */
[----:B------:R-:W2:Y:S01]  /*5420*/  LDS.128 R4, [R5+0x110] ;  /* 0x0001100005047984 */ /* 0x000ea20000000c00 */
[----:B-1----:R-:W-:Y:S01]  /*5430*/  VIADD R0, R0, 0x90 ;  /* 0x0000009000007836 */ /* 0x002fe20000000000 */
[----:B------:R-:W-:Y:S04]  /*5440*/  UISETP.GE.AND UP0, UPT, UR42, 0x1, UPT ;  /* 0x000000012a00788c */ /* 0x000fe8000bf06270 */
[----:B------:R-:W-:Y:S01]  /*5450*/  PRMT R0, RZ, 0x654, R0 ;  /* 0x00000654ff007816 */ /* 0x000fe20000000000 */
[----:B------:R-:W-:Y:S01]  /*5460*/  @!PT LDS RZ, [RZ] ;  /* 0x00000000fffff984 */ /* 0x000fe20000000800 */
[----:B------:R-:W-:Y:S01]  /*5470*/  @!PT LDS RZ, [RZ] ;  /* 0x00000000fffff984 */ /* 0x000fe20000000800 */
[----:B------:R-:W-:Y:S01]  /*5480*/  @!PT LDS RZ, [RZ] ;  /* 0x00000000fffff984 */ /* 0x000fe20000000800 */
[----:B------:R-:W-:Y:S01]  /*5490*/  @!PT LDS RZ, [RZ] ;  /* 0x00000000fffff984 */ /* 0x000fe20000000800 */
[----:B------:R1:W-:Y:S06]  /*54a0*/  MEMBAR.ALL.CTA ;  /* 0x0000000000007992 */ /* 0x0003ec0000008000 */
[----:B-1----:R-:W1:Y:S02]  /*54b0*/  FENCE.VIEW.ASYNC.S ;  /* 0x00000000000073c6 */ /* 0x002e640000000000 */
[----:B-1----:R1:W-:Y:S01]  /*54c0*/  SYNCS.ARRIVE.TRANS64.RED.A1T0 RZ, [R0+URZ], RZ ;  /* 0x000000ff00ff79a7 */ /* 0x0023e200081004ff */
[----:B--2---:R-:W-:Y:S11]  /*54d0*/  LOP3.LUT P0, RZ, R6, 0x1, RZ, 0xc0, !PT ;  /* 0x0000000106ff7812 */ /* 0x004ff6000780c0ff */
[----:B------:R-:W-:Y:S02]  /*54e0*/  @!UPT UIADD3 URZ, UPT, UPT, URZ, URZ, URZ ;  /* 0x000000fffffff290 */ /* 0x000fe4000fffe0ff */
[----:B------:R-:W-:Y:S01]  /*54f0*/  VOTEU.ANY UP1, P0 ;  /* 0x0000000000ff7886 */ /* 0x000fe20000020100 */
[----:B------:R-:W-:Y:S01]  /*5500*/  PLOP3.LUT P0, PT, PT, PT, UP1, 0x80, 0x8 ;  /* 0x000000000008781c */ /* 0x000fe20003f0f018 */
[----:B------:R-:W-:Y:S06]  /*5510*/  UP2UR UR4, UPR, URZ, 0x2 ;  /* 0x00000002ff047883 */ /* 0x000fec0008000000 */
[----:B------:R-:W-:Y:S06]  /*5520*/  IMAD.U32 R102, RZ, RZ, UR4 ;  /* 0x00000004ff667e24 */ /* 0x000fec000f8e00ff */
[----:B------:R-:W-:Y:S02]  /*5530*/  @P0 SHF.R.U32.HI R2, RZ, 0x10, R5 ;  /* 0x00000010ff020819 */ /* 0x000fe40000011605 */
[----:B------:R-:W-:Y:S02]  /*5540*/  @P0 MOV R3, R4 ;  /* 0x0000000400030202 */ /* 0x000fe40000000f00 */
[----:B------:R-:W-:Y:S02]  /*5550*/  @P0 R2UR UR4, R2 ;  /* 0x00000000020402ca */ /* 0x000fe400000e0000 */
[----:B------:R-:W-:Y:S02]  /*5560*/  @P0 LOP3.LUT R4, R5, 0xffff, RZ, 0xc0, !PT ;  /* 0x0000ffff05040812 */ /* 0x000fe400078ec0ff */
[----:B------:R-:W-:Y:S02]  /*5570*/  @P0 R2UR UR6, R3 ;  /* 0x00000000030602ca */ /* 0x000fe400000e0000 */
[----:B------:R-:W-:Y:S07]  /*5580*/  @P0 R2UR UR5, R4 ;  /* 0x00000000040502ca */ /* 0x000fee00000e0000 */
[----:B------:R-:W-:Y:S02]  /*5590*/  @UP1 UMOV UR7, UR4 ;  /* 0x0000000400071c82 */ /* 0x000fe40008000000 */
[----:B------:R-:W-:Y:S02]  /*55a0*/  IMAD.U32 R100, RZ, RZ, UR7 ;  /* 0x00000007ff647e24 */ /* 0x000fe4000f8e00ff */
[----:B------:R-:W-:Y:S02]  /*55b0*/  @UP1 UMOV UR38, UR6 ;  /* 0x0000000600261c82 */ /* 0x000fe40008000000 */
[----:B------:R-:W-:Y:S01]  /*55c0*/  @UP1 UMOV UR37, UR5 ;  /* 0x0000000500251c82 */ /* 0x000fe20008000000 */
[----:B-1----:R-:W-:Y:S05]  /*55d0*/  BRA.U !UP0, `(.L_x_88) ;  /* 0x0000000108cc7547 */ /* 0x002fea000b800000 */
[----:B------:R-:W1:Y:S01]  /*55e0*/  LDCU UR12, c[0x0][0xb20] ;  /* 0x00016400ff0c77ac */ /* 0x000e620008000800 */
[----:B------:R-:W-:Y:S02]  /*55f0*/  UIMAD.WIDE.U32 UR4, UR62, UR59, URZ ;  /* 0x0000003b3e0472a5 */ /* 0x000fe4000f8e00ff */
[----:B------:R-:W-:Y:S02]  /*5600*/  UIMAD.WIDE.U32 UR6, UR63, UR56, URZ ;  /* 0x000000383f0672a5 */ /* 0x000fe4000f8e00ff */
[----:B------:R-:W-:Y:S02]  /*5610*/  UISETP.NE.AND UP0, UPT, UR58, 0x1, UPT ;  /* 0x000000013a00788c */ /* 0x000fe4000bf05270 */
[----:B------:R-:W-:Y:S02]  /*5620*/  UIMAD.WIDE.U32 UR8, UR37, UR59, URZ ;  /* 0x0000003b250872a5 */ /* 0x000fe4000f8e00ff */
[----:B------:R-:W-:Y:S02]  /*5630*/  UIMAD.WIDE.U32 UR10, UR38, UR56, URZ ;  /* 0x00000038260a72a5 */ /* 0x000fe4000f8e00ff */
[----:B------:R-:W-:Y:S02]  /*5640*/  UISETP.NE.AND UP1, UPT, UR43, 0x1, UPT ;  /* 0x000000012b00788c */ /* 0x000fe4000bf25270 */
[----:B------:R-:W-:Y:S01]  /*5650*/  UISETP.NE.AND UP2, UPT, UR42, 0x1, UPT ;  /* 0x000000012a00788c */ /* 0x000fe2000bf45270 */
[----:B------:R-:W-:Y:S02]  /*5660*/  UMOV UR4, UR5 ;  /* 0x0000000500047c82 */ /* 0x000fe40008000000 */
[----:B-1----:R-:W-:Y:S03]  /*5670*/  USHF.R.U32.HI UR5, URZ, UR12, UR4 ;  /* 0x0000000cff057299 */ /* 0x002fe60008011604 */
[----:B------:R-:W-:Y:S02]  /*5680*/  UMOV UR4, UR7 ;  /* 0x0000000700047c82 */ /* 0x000fe40008000000 */
[----:B------:R-:W-:Y:S02]  /*5690*/  USHF.R.U32.HI UR7, URZ, UR57, UR4 ;  /* 0x00000039ff077299 */ /* 0x000fe40008011604 */
[----:B------:R-:W-:Y:S02]  /*56a0*/  USEL UR4, UR62, UR5, !UP0 ;  /* 0x000000053e047287 */ /* 0x000fe4000c000000 */
[----:B------:R-:W-:Y:S01]  /*56b0*/  USEL UR7, UR63, UR7, !UP1 ;  /* 0x000000073f077287 */ /* 0x000fe2000c800000 */
[----:B------:R-:W-:Y:S01]  /*56c0*/  UMOV UR5, UR9 ;  /* 0x0000000900057c82 */ /* 0x000fe20008000000 */
[----:B------:R-:W-:Y:S02]  /*56d0*/  UIMAD.WIDE.U32 UR8, UR4, UR40, URZ ;  /* 0x00000028040872a5 */ /* 0x000fe4000f8e00ff */
[----:B------:R-:W-:Y:S03]  /*56e0*/  USHF.R.U32.HI UR6, URZ, UR12, UR5 ;  /* 0x0000000cff067299 */ /* 0x000fe60008011605 */
[----:B------:R-:W-:Y:S01]  /*56f0*/  UMOV UR5, UR11 ;  /* 0x0000000b00057c82 */ /* 0x000fe20008000000 */
[----:B------:R-:W-:Y:S02]  /*5700*/  UIMAD.WIDE.U32 UR10, UR7, UR40, URZ ;  /* 0x00000028070a72a5 */ /* 0x000fe4000f8e00ff */
[----:B------:R-:W-:Y:S02]  /*5710*/  USHF.R.U32.HI UR12, URZ, UR57, UR5 ;  /* 0x00000039ff0c7299 */ /* 0x000fe40008011605 */
[----:B------:R-:W-:Y:S01]  /*5720*/  USEL UR6, UR37, UR6, !UP0 ;  /* 0x0000000625067287 */ /* 0x000fe2000c000000 */
[----:B------:R-:W-:Y:S02]  /*5730*/  UMOV UR5, UR9 ;  /* 0x0000000900057c82 */ /* 0x000fe40008000000 */
[----:B------:R-:W-:Y:S01]  /*5740*/  UMOV UR10, UR11 ;  /* 0x0000000b000a7c82 */ /* 0x000fe20008000000 */
[----:B------:R-:W-:Y:S02]  /*5750*/  @UP2 USHF.R.U32.HI UR4, URZ, UR41, UR5 ;  /* 0x00000029ff042299 */ /* 0x000fe40008011605 */
[----:B------:R-:W-:Y:S02]  /*5760*/  @UP2 USHF.R.U32.HI UR7, URZ, UR41, UR10 ;  /* 0x00000029ff072299 */ /* 0x000fe4000801160a */
[----:B------:R-:W-:Y:S02]  /*5770*/  UIMAD UR4, UR42, UR4, URZ ;  /* 0x000000042a0472a4 */ /* 0x000fe4000f8e02ff */
[----:B------:R-:W-:Y:S02]  /*5780*/  UIMAD.WIDE.U32 UR10, UR6, UR40, URZ ;  /* 0x00000028060a72a5 */ /* 0x000fe4000f8e00ff */
[----:B------:R-:W-:Y:S02]  /*5790*/  USEL UR5, UR38, UR12, !UP1 ;  /* 0x0000000c26057287 */ /* 0x000fe4000c800000 */
[----:B------:R-:W-:Y:S02]  /*57a0*/  UIMAD UR8, UR42, UR7, URZ ;  /* 0x000000072a0872a4 */ /* 0x000fe4000f8e02ff */
[----:B------:R-:W-:Y:S03]  /*57b0*/  UISETP.GE.AND UP0, UPT, UR6, UR4, UPT ;  /* 0x000000040600728c */ /* 0x000fe6000bf06270 */
[----:B------:R-:W-:Y:S01]  /*57c0*/  UMOV UR4, UR11 ;  /* 0x0000000b00047c82 */ /* 0x000fe20008000000 */
[----:B------:R-:W-:Y:S02]  /*57d0*/  UISETP.GE.OR UP0, UPT, UR5, UR8, UP0 ;  /* 0x000000080500728c */ /* 0x000fe40008706670 */
[----:B------:R-:W-:Y:S02]  /*57e0*/  USHF.R.U32.HI UR4, URZ, UR41, UR4 ;  /* 0x00000029ff047299 */ /* 0x000fe40008011604 */
[----:B------:R-:W-:Y:S02]  /*57f0*/  UIMAD.WIDE.U32 UR8, UR5, UR40, URZ ;  /* 0x00000028050872a5 */ /* 0x000fe4000f8e00ff */
[----:B------:R-:W-:Y:S02]  /*5800*/  USEL UR11, UR6, UR4, !UP2 ;  /* 0x00000004060b7287 */ /* 0x000fe4000d000000 */
[----:B------:R-:W-:Y:S02]  /*5810*/  UIADD3 UR8, UPT, UPT, -UR5, URZ, URZ ;  /* 0x000000ff05087290 */ /* 0x000fe4000fffe1ff */
[----:B------:R-:W-:Y:S01]  /*5820*/  UIADD3 UR10, UPT, UPT, -UR11, URZ, URZ ;  /* 0x000000ff0b0a7290 */ /* 0x000fe2000fffe1ff */
[----:B------:R-:W-:Y:S01]  /*5830*/  @!UP0 UMOV UR4, UR9 ;  /* 0x0000000900048c82 */ /* 0x000fe20008000000 */
[----:B------:R-:W-:Y:S02]  /*5840*/  UIADD3 UR9, UPT, UPT, -UR6, URZ, URZ ;  /* 0x000000ff06097290 */ /* 0x000fe4000fffe1ff */
[----:B------:R-:W-:Y:S02]  /*5850*/  @!UP0 USHF.R.U32.HI UR4, URZ, UR41, UR4 ;  /* 0x00000029ff048299 */ /* 0x000fe40008011604 */
[----:B------:R-:W-:Y:S02]  /*5860*/  UIMAD UR10, UR42, UR10, UR6 ;  /* 0x0000000a2a0a72a4 */ /* 0x000fe4000f8e0206 */
[----:B------:R-:W-:Y:S04]  /*5870*/  @!UP0 USEL UR4, UR5, UR4, !UP2 ;  /* 0x0000000405048287 */ /* 0x000fe8000d000000 */
[----:B------:R-:W-:Y:S02]  /*5880*/  @!UP0 UIMAD UR10, UR7, UR10, UR4 ;  /* 0x0000000a070a82a4 */ /* 0x000fe4000f8e0204 */
[----:B------:R-:W-:Y:S02]  /*5890*/  @!UP0 UIADD3 UR11, UPT, UPT, UR11, -UR4, URZ ;  /* 0x800000040b0b8290 */ /* 0x000fe4000fffe0ff */
[----:B------:R-:W-:Y:S02]  /*58a0*/  UIMAD UR7, UR43, UR8, UR38 ;  /* 0x000000082b0772a4 */ /* 0x000fe4000f8e0226 */
[----:B------:R-:W-:Y:S02]  /*58b0*/  @!UP0 UIMAD UR6, UR11, UR42, UR5 ;  /* 0x0000002a0b0682a4 */ /* 0x000fe4000f8e0205 */
[----:B------:R-:W-:Y:S01]  /*58c0*/  UIMAD UR4, UR58, UR9, UR37 ;  /* 0x000000093a0472a4 */ /* 0x000fe2000f8e0225 */
[----:B------:R-:W-:Y:S02]  /*58d0*/  @!UP0 UMOV UR5, UR10 ;  /* 0x0000000a00058c82 */ /* 0x000fe40008000000 */
[----:B------:R-:W-:Y:S02]  /*58e0*/  UIMAD UR38, UR5, UR43, UR7 ;  /* 0x0000002b052672a4 */ /* 0x000fe4000f8e0207 */
[----:B------:R-:W-:Y:S11]  /*58f0*/  UIMAD UR37, UR6, UR58, UR4 ;  /* 0x0000003a062572a4 */ /* 0x000ff6000f8e0204 */
[----:B------:R-:W-:Y:S01]  /*5900*/  @!UPT UIADD3 URZ, UPT, UPT, URZ, URZ, URZ ;  /* 0x000000fffffff290 */ /* 0x000fe2000fffe0ff */
.L_x_88:
[----:B------:R-:W-:Y:S01]  /*5910*/  UISETP.NE.AND UP0, UPT, UR39, 0x1, UPT ;  /* 0x000000012700788c */ /* 0x000fe2000bf05270 */
[----:B------:R-:W-:Y:S01]  /*5920*/  R2UR UR11, R101 ;  /* 0x00000000650b72ca */ /* 0x000fe200000e0000 */
[----:B------:R-:W-:Y:S01]  /*5930*/  USHF.L.U32 UR50, UR25, 0x7, URZ ;  /* 0x0000000719327899 */ /* 0x000fe200080006ff */
[----:B------:R-:W-:Y:S01]  /*5940*/  IADD3 R90, PT, PT, R90, 0x1, RZ ;  /* 0x000000015a5a7810 */ /* 0x000fe20007ffe0ff */
[----:B------:R-:W-:Y:S07]  /*5950*/  USHF.L.U32 UR49, UR26, 0x6, URZ ;  /* 0x000000061a317899 */ /* 0x000fee00080006ff */
[----:B------:R-:W1:Y:S01]  /*5960*/  @!UP0 LDCU.128 UR12, c[0x0][0xb10] ;  /* 0x00016200ff0c87ac */ /* 0x000e620008000c00 */
[----:B------:R-:W2:Y:S01]  /*5970*/  @!UP0 LDCU UR5, c[0x0][0xb0c] ;  /* 0x00016180ff0587ac */ /* 0x000ea20008000800 */
[----:B------:R-:W3:Y:S01]  /*5980*/  @!UP0 LDCU UR10, c[0x0][0xb20] ;  /* 0x00016400ff0a87ac */ /* 0x000ee20008000800 */
[----:B-1----:R-:W-:Y:S02]  /*5990*/  UIMAD.WIDE.U32 UR8, UR38, UR12, URZ ;  /* 0x0000000c260872a5 */ /* 0x002fe4000f8e00ff */
[----:B------:R-:W-:Y:S02]  /*59a0*/  UIMAD.WIDE.U32 UR6, UR37, UR15, URZ ;  /* 0x0000000f250672a5 */ /* 0x000fe4000f8e00ff */
[----:B------:R-:W-:Y:S03]  /*59b0*/  @!UP0 UISETP.NE.AND UP1, UPT, UR14, 0x1, UPT ;  /* 0x000000010e00888c */ /* 0x000fe6000bf25270 */
[----:B------:R-:W-:Y:S01]  /*59c0*/  @!UP0 UMOV UR4, UR9 ;  /* 0x0000000900048c82 */ /* 0x000fe20008000000 */
[----:B--2---:R-:W-:Y:S02]  /*59d0*/  @!UP0 UISETP.NE.AND UP2, UPT, UR5, 0x1, UPT ;  /* 0x000000010500888c */ /* 0x004fe4000bf45270 */
[----:B------:R-:W-:Y:S01]  /*59e0*/  @!UP0 USHF.R.U32.HI UR4, URZ, UR13, UR4 ;  /* 0x0000000dff048299 */ /* 0x000fe20008011604 */
[----:B------:R-:W-:Y:S02]  /*59f0*/  @!UP0 UMOV UR6, UR7 ;  /* 0x0000000700068c82 */ /* 0x000fe40008000000 */
[----:B---3--:R-:W-:Y:S02]  /*5a00*/  @!UP0 USHF.R.U32.HI UR6, URZ, UR10, UR6 ;  /* 0x0000000aff068299 */ /* 0x008fe40008011606 */
[----:B------:R-:W-:Y:S02]  /*5a10*/  @!UP0 USEL UR7, UR38, UR4, !UP2 ;  /* 0x0000000426078287 */ /* 0x000fe4000d000000 */
[----:B------:R-:W-:Y:S04]  /*5a20*/  @!UP0 USEL UR6, UR37, UR6, !UP1 ;  /* 0x0000000625068287 */ /* 0x000fe8000c800000 */
[----:B------:R-:W-:Y:S02]  /*5a30*/  @!UP0 UIADD3 UR4, UPT, UPT, -UR7, UR6, URZ ;  /* 0x0000000607048290 */ /* 0x000fe4000fffe1ff */
[----:B------:R-:W-:Y:S02]  /*5a40*/  @!UP0 UIADD3 UR6, UPT, UPT, UR7, -UR6, URZ ;  /* 0x8000000607068290 */ /* 0x000fe4000fffe0ff */
[----:B------:R-:W-:Y:S02]  /*5a50*/  @!UP0 UIMAD UR38, UR4, UR5, UR38 ;  /* 0x00000005042682a4 */ /* 0x000fe4000f8e0226 */
[----:B------:R-:W-:Y:S02]  /*5a60*/  @!UP0 UIMAD UR37, UR6, UR14, UR37 ;  /* 0x0000000e062582a4 */ /* 0x000fe4000f8e0225 */
[----:B------:R-:W-:Y:S09]  /*5a70*/  ULOP3.LUT UP0, URZ, UR11, 0x1b0, URZ, 0xc0, !UPT ;  /* 0x000001b00bff7892 */ /* 0x000ff2000f80c0ff */
[----:B------:R-:W-:Y:S05]  /*5a80*/  BRA.U !UP0, `(.L_x_89) ;  /* 0x00000001087c7547 */ /* 0x000fea000b800000 */
[----:B------:R-:W1:Y:S01]  /*5a90*/  LDCU.64 UR8, c[0x4][0x80] ;  /* 0x01001000ff0877ac */ /* 0x000e620008000a00 */
[----:B------:R-:W-:Y:S01]  /*5aa0*/  MOV R2, 0x0 ;  /* 0x0000000000027802 */ /* 0x000fe20000000f00 */
[----:B------:R-:W-:Y:S02]  /*5ab0*/  HFMA2 R12, -RZ, RZ, 0, 5.9604644775390625e-08 ;  /* 0x00000001ff0c7431 */ /* 0x000fe400000001ff */
[----:B------:R-:W-:Y:S01]  /*5ac0*/  IMAD.MOV.U32 R8, RZ, RZ, 0x70 ;  /* 0x00000070ff087424 */ /* 0x000fe200078e00ff */
[----:B------:R2:W3:Y:S01]  /*5ad0*/  LDC.64 R14, c[0x4][R2] ;  /* 0x01000000020e7b82 */ /* 0x0004e20000000a00 */
[----:B------:R-:W4:Y:S01]  /*5ae0*/  LDCU.64 UR6, c[0x4][0x88] ;  /* 0x01001100ff0677ac */ /* 0x000f220008000a00 */
[----:B------:R-:W-:Y:S01]  /*5af0*/  IMAD.MOV.U32 R13, RZ, RZ, RZ ;  /* 0x000000ffff0d7224 */ /* 0x000fe200078e00ff */
[----:B------:R-:W2:Y:S01]  /*5b00*/  LDCU.64 UR4, c[0x4][0x8] ;  /* 0x01000100ff0477ac */ /* 0x000ea20008000a00 */
[----:B-1----:R-:W-:Y:S01]  /*5b10*/  MOV R5, UR9 ;  /* 0x0000000900057c02 */ /* 0x002fe20008000f00 */
[----:B------:R-:W-:Y:S01]  /*5b20*/  IMAD.U32 R4, RZ, RZ, UR8 ;  /* 0x00000008ff047e24 */ /* 0x000fe2000f8e00ff */
[----:B----4-:R-:W-:Y:S01]  /*5b30*/  MOV R7, UR7 ;  /* 0x0000000700077c02 */ /* 0x010fe20008000f00 */
[----:B------:R-:W-:Y:S01]  /*5b40*/  IMAD.U32 R6, RZ, RZ, UR6 ;  /* 0x00000006ff067e24 */ /* 0x000fe2000f8e00ff */
[----:B--2---:R-:W-:Y:S01]  /*5b50*/  MOV R11, UR5 ;  /* 0x00000005000b7c02 */ /* 0x004fe20008000f00 */
[----:B------:R-:W-:Y:S02]  /*5b60*/  IMAD.U32 R10, RZ, RZ, UR4 ;  /* 0x00000004ff0a7e24 */ /* 0x000fe4000f8e00ff */
[----:B------:R-:W-:Y:S07]  /*5b70*/  LEPC R20, `(.L_x_90) ;  /* 0x000000001014794e */ /* 0x000fee0000000000 */
[----:B---3-5:R-:W-:Y:S05]  /*5b80*/  CALL.ABS.NOINC R14 ;  /* 0x000000000e007343 */ /* 0x028fea0003c00000 */
.L_x_90:
[----:B------:R-:W1:Y:S01]  /*5b90*/  LDCU.64 UR8, c[0x4][0x80] ;  /* 0x01001000ff0877ac */ /* 0x000e620008000a00 */
[----:B------:R-:W2:Y:S01]  /*5ba0*/  LDC.64 R2, c[0x4][R2] ;  /* 0x0100000002027b82 */ /* 0x000ea20000000a00 */
[----:B------:R-:W-:Y:S02]  /*5bb0*/  HFMA2 R12, -RZ, RZ, 0, 5.9604644775390625e-08 ;  /* 0x00000001ff0c7431 */ /* 0x000fe400000001ff */
[----:B------:R-:W-:Y:S02]  /*5bc0*/  IMAD.MOV.U32 R8, RZ, RZ, 0x70 ;  /* 0x00000070ff087424 */ /* 0x000fe400078e00ff */
[----:B------:R-:W-:Y:S01]  /*5bd0*/  IMAD.MOV.U32 R13, RZ, RZ, RZ ;  /* 0x000000ffff0d7224 */ /* 0x000fe200078e00ff */
[----:B------:R-:W3:Y:S01]  /*5be0*/  LDCU.64 UR6, c[0x4][0x88] ;  /* 0x01001100ff0677ac */ /* 0x000ee20008000a00 */
[----:B------:R-:W4:Y:S01]  /*5bf0*/  LDCU.64 UR4, c[0x4][0x8] ;  /* 0x01000100ff0477ac */ /* 0x000f220008000a00 */
[----:B-1----:R-:W-:Y:S02]  /*5c00*/  MOV R4, UR8 ;  /* 0x0000000800047c02 */ /* 0x002fe40008000f00 */
[----:B------:R-:W-:Y:S02]  /*5c10*/  MOV R5, UR9 ;  /* 0x0000000900057c02 */ /* 0x000fe40008000f00 */
[----:B---3--:R-:W-:Y:S01]  /*5c20*/  MOV R7, UR7 ;  /* 0x0000000700077c02 */ /* 0x008fe20008000f00 */
[----:B------:R-:W-:Y:S01]  /*5c30*/  IMAD.U32 R6, RZ, RZ, UR6 ;  /* 0x00000006ff067e24 */ /* 0x000fe2000f8e00ff */
[----:B----4-:R-:W-:Y:S01]  /*5c40*/  MOV R11, UR5 ;  /* 0x00000005000b7c02 */ /* 0x010fe20008000f00 */
[----:B------:R-:W-:Y:S02]  /*5c50*/  IMAD.U32 R10, RZ, RZ, UR4 ;  /* 0x00000004ff0a7e24 */ /* 0x000fe4000f8e00ff */
[----:B------:R-:W-:Y:S07]  /*5c60*/  LEPC R20, `(.L_x_89) ;  /* 0x000000001014794e */ /* 0x000fee0000000000 */
[----:B--2---:R-:W-:Y:S05]  /*5c70*/  CALL.ABS.NOINC R2 ;  /* 0x0000000002007343 */ /* 0x004fea0003c00000 */
.L_x_89:
[----:B------:R-:W-:Y:S02]  /*5c80*/  R2UR UR6, R88 ;  /* 0x00000000580672ca */ /* 0x000fe400000e0000 */
[----:B------:R-:W-:Y:S02]  /*5c90*/  R2UR UR5, R99 ;  /* 0x00000000630572ca */ /* 0x000fe400000e0000 */
[----:B------:R-:W-:Y:S02]  /*5ca0*/  R2UR UR4, R98 ;  /* 0x00000000620472ca */ /* 0x000fe400000e0000 */
[----:B------:R-:W-:Y:S02]  /*5cb0*/  ISETP.NE.U32.AND P4, PT, R78, RZ, PT ;  /* 0x000000ff4e00720c */ /* 0x000fe40003f85070 */
[----:B------:R-:W-:Y:S02]  /*5cc0*/  ISETP.NE.U32.AND P2, PT, RZ, UR60, PT ;  /* 0x0000003cff007c0c */ /* 0x000fe4000bf45070 */
[----:B------:R-:W-:Y:S02]  /*5cd0*/  ISETP.NE.AND.EX P4, PT, R79, RZ, PT, P4 ;  /* 0x000000ff4f00720c */ /* 0x000fe40003f85340 */
[----:B------:R-:W-:Y:S01]  /*5ce0*/  ISETP.NE.AND.EX P2, PT, RZ, UR61, PT, P2 ;  /* 0x0000003dff007c0c */ /* 0x000fe2000bf45320 */
[----:B------:R-:W-:Y:S02]  /*5cf0*/  UISETP.NE.AND UP2, UPT, UR6, URZ, UPT ;  /* 0x000000ff0600728c */ /* 0x000fe4000bf45270 */
[----:B------:R-:W-:Y:S04]  /*5d00*/  UISETP.NE.U32.AND UP0, UPT, UR5, URZ, UPT ;  /* 0x000000ff0500728c */ /* 0x000fe8000bf05070 */
[----:B------:R-:W-:Y:S01]  /*5d10*/  UISETP.NE.AND.EX UP1, UPT, UR4, URZ, UPT, UP0 ;  /* 0x000000ff0400728c */ /* 0x000fe2000bf25300 */
[----:B------:R-:W-:Y:S01]  /*5d20*/  PLOP3.LUT P1, PT, PT, PT, UP2, 0x80, 0x8 ;  /* 0x000000000008781c */ /* 0x000fe20003f2f028 */
[----:B------:R-:W-:Y:S03]  /*5d30*/  UPLOP3.LUT UP0, UPT, UPT, UPT, UPT, 0x40, 0x4 ;  /* 0x000000000004789c */ /* 0x000fe60003f0e870 */
[----:B------:R-:W-:Y:S06]  /*5d40*/  @UP2 UPLOP3.LUT UP0, UPT, UPT, UPT, UP1, 0x80, 0x8 ;  /* 0x000000000008289c */ /* 0x000fec0003f0f010 */
[----:B------:R-:W-:Y:S01]  /*5d50*/  PLOP3.LUT P0, PT, PT, PT, UP0, 0x80, 0x8 ;  /* 0x000000000008781c */ /* 0x000fe20003f0f008 */
[----:B------:R-:W-:Y:S01]  /*5d60*/  @!UPT UIADD3 URZ, UPT, UPT, URZ, URZ, URZ ;  /* 0x000000fffffff290 */ /* 0x000fe2000fffe0ff */
[----:B------:R-:W-:Y:S11]  /*5d70*/  BRA.U !UP1, `(.L_x_91) ;  /* 0x0000000109407547 */ /* 0x000ff6000b800000 */
[----:B------:R-:W-:Y:S01]  /*5d80*/  UISETP.NE.U32.AND UP0, UPT, UR60, URZ, UPT ;  /* 0x000000ff3c00728c */ /* 0x000fe2000bf05070 */
[----:B------:R-:W-:Y:S01]  /*5d90*/  R2UR UR6, R99 ;  /* 0x00000000630672ca */ /* 0x000fe200000e0000 */
[----:B------:R-:W1:Y:S01]  /*5da0*/  LDCU.64 UR8, c[0x0][0x358] ;  /* 0x00006b00ff0877ac */ /* 0x000e620008000a00 */
[----:B------:R-:W-:Y:S02]  /*5db0*/  HFMA2 R84, -RZ, RZ, 0, 5.9604644775390625e-08 ;  /* 0x00000001ff547431 */ /* 0x000fe400000001ff */
[----:B------:R-:W-:Y:S01]  /*5dc0*/  IMAD.MOV.U32 R0, RZ, RZ, 0x1 ;  /* 0x00000001ff007424 */ /* 0x000fe200078e00ff */
[----:B------:R-:W-:Y:S06]  /*5dd0*/  UISETP.NE.AND.EX UP0, UPT, UR61, URZ, UPT, UP0 ;  /* 0x000000ff3d00728c */ /* 0x000fec000bf05300 */
[----:B------:R-:W-:Y:S05]  /*5de0*/  PLOP3.LUT P3, PT, PT, PT, UP0, 0x80, 0x8 ;  /* 0x000000000008781c */ /* 0x000fea0003f6f008 */
[----:B------:R-:W2:Y:S01]  /*5df0*/  @UP0 LDCU.64 UR4, c[0x0][0x888] ;  /* 0x00011100ff0407ac */ /* 0x000ea20008000a00 */
[----:B------:R-:W-:Y:S07]  /*5e00*/  @UP0 UIMAD UR6, UR36, UR6, URZ ;  /* 0x00000006240602a4 */ /* 0x000fee000f8e02ff */
[----:B------:R-:W-:Y:S01]  /*5e10*/  @!P3 PRMT R84, R0, 0x7610, R84 ;  /* 0x000076100054b816 */ /* 0x000fe20000000054 */
[----:B--2---:R-:W-:Y:S06]  /*5e20*/  @UP0 UIMAD.WIDE UR4, UR6, 0x4, UR4 ;  /* 0x00000004060408a5 */ /* 0x004fec000f8e0204 */
[----:B------:R-:W-:Y:S02]  /*5e30*/  IMAD.U32 R2, RZ, RZ, UR4 ;  /* 0x00000004ff027e24 */ /* 0x000fe4000f8e00ff */
[----:B------:R-:W-:Y:S03]  /*5e40*/  IMAD.U32 R3, RZ, RZ, UR5 ;  /* 0x00000005ff037e24 */ /* 0x000fe6000f8e00ff */
[----:B------:R-:W2:Y:S02]  /*5e50*/  @!UP0 LDCU UR4, c[0x0][0x880] ;  /* 0x00011000ff0487ac */ /* 0x000ea40008000800 */
[----:B-1---5:R1:W5:Y:S02]  /*5e60*/  @P3 LDG.E R41, desc[UR8][R2.64] ;  /* 0x0000000802293981 */ /* 0x022364000c1e1900 */
[----:B-12---:R-:W-:Y:S02]  /*5e70*/  @!P3 MOV R41, UR4 ;  /* 0x000000040029bc02 */ /* 0x006fe40008000f00 */
.L_x_91:
[----:B------:R-:W-:Y:S05]  /*5e80*/  @!P4 BRA `(.L_x_92) ;  /* 0x000000000024c947 */ /* 0x000fea0003800000 */
[----:B------:R-:W-:Y:S01]  /*5e90*/  ISETP.NE.U32.AND P3, PT, R76, RZ, PT ;  /* 0x000000ff4c00720c */ /* 0x000fe20003f65070 */
[----:B------:R-:W1:Y:S03]  /*5ea0*/  LDCU.64 UR4, c[0x0][0x358] ;  /* 0x00006b00ff0477ac */ /* 0x000e660008000a00 */
[----:B------:R-:W-:Y:S11]  /*5eb0*/  ISETP.NE.AND.EX P3, PT, R77, RZ, PT, P3 ;  /* 0x000000ff4d00720c */ /* 0x000ff60003f65330 */
[----:B------:R-:W-:Y:S02]  /*5ec0*/  @!UPT UIADD3 URZ, UPT, UPT, URZ, URZ, URZ ;  /* 0x000000fffffff290 */ /* 0x000fe4000fffe0ff */
[----:B------:R-:W2:Y:S01]  /*5ed0*/  @P3 LDC.64 R2, c[0x0][0x8a8] ;  /* 0x00022a00ff023b82 */ /* 0x000ea20000000a00 */
[----:B------:R-:W-:Y:S04]  /*5ee0*/  @P3 IMAD R0, R78, UR36, RZ ;  /* 0x000000244e003c24 */ /* 0x000fe8000f8e02ff */
[----:B--2---:R-:W-:Y:S05]  /*5ef0*/  @P3 IMAD.WIDE R2, R0, 0x4, R2 ;  /* 0x0000000400023825 */ /* 0x004fea00078e0202 */
[----:B-1---5:R1:W5:Y:S02]  /*5f00*/  @P3 LDG.E R38, desc[UR4][R2.64] ;  /* 0x0000000402263981 */ /* 0x022364000c1e1900 */
[----:B-1----:R-:W2:Y:S02]  /*5f10*/  @!P3 LDC R38, c[0x0][0x8a0] ;  /* 0x00022800ff26bb82 */ /* 0x002ea40000000800 */
.L_x_92:
[----:B-----5:R-:W-:Y:S01]  /*5f20*/  FSETP.NEU.AND P3, PT, R41, RZ, PT ;  /* 0x000000ff2900720b */ /* 0x020fe20003f6d000 */
[----:B------:R-:W-:Y:S01]  /*5f30*/  ULOP3.LUT UR4, UR55, 0x1, URZ, 0x3c, !UPT ;  /* 0x0000000137047892 */ /* 0x000fe2000f8e3cff */
[----:B------:R-:W-:Y:S01]  /*5f40*/  SEL R5, RZ, 0xffffffff, P2 ;  /* 0xffffffffff057807 */ /* 0x000fe20001000000 */
[----:B------:R-:W-:Y:S01]  /*5f50*/  IMAD.U32 R109, RZ, RZ, UR46 ;  /* 0x0000002eff6d7e24 */ /* 0x000fe2000f8e00ff */
[----:B------:R-:W-:Y:S01]  /*5f60*/  @P1 LOP3.LUT P2, RZ, R84, 0xff, RZ, 0xc0, !PT ;  /* 0x000000ff54ff1812 */ /* 0x000fe2000784c0ff */
[----:B------:R-:W-:Y:S01]  /*5f70*/  IMAD.SHL.U32 R81, R92, 0x10, RZ ;  /* 0x000000105c517824 */ /* 0x000fe200078e00ff */
[----:B------:R-:W-:Y:S01]  /*5f80*/  @P1 SEL R2, RZ, 0xffffffff, P3 ;  /* 0xffffffffff021807 */ /* 0x000fe20001800000 */
[----:B------:R-:W-:Y:S01]  /*5f90*/  IMAD.U32 R112, RZ, RZ, UR4 ;  /* 0x00000004ff707e24 */ /* 0x000fe2000f8e00ff */
[----:B------:R-:W-:Y:S01]  /*5fa0*/  LEA R108, R36, UR47, 0x3 ;  /* 0x0000002f246c7c11 */ /* 0x000fe2000f8e18ff */
[----:B------:R-:W-:Y:S01]  /*5fb0*/  IMAD.SHL.U32 R109, R109, 0x2000, RZ ;  /* 0x000020006d6d7824 */ /* 0x000fe200078e00ff */
[----:B------:R-:W-:Y:S01]  /*5fc0*/  @P0 SEL R2, R5, R2, !P2 ;  /* 0x0000000205020207 */ /* 0x000fe20005000000 */
[----:B------:R-:W-:Y:S01]  /*5fd0*/  IMAD.SHL.U32 R80, R91, 0x10, RZ ;  /* 0x000000105b507824 */ /* 0x000fe200078e00ff */
[----:B------:R-:W-:Y:S01]  /*5fe0*/  SHF.L.U32 R3, R94, 0x1f, RZ ;  /* 0x0000001f5e037819 */ /* 0x000fe200000006ff */
[----:B------:R-:W-:Y:S01]  /*5ff0*/  IMAD.IADD R83, R96, 0x1, R109 ;  /* 0x0000000160537824 */ /* 0x000fe200078e026d */
[----:B------:R-:W-:Y:S01]  /*6000*/  @P1 LOP3.LUT R2, R2, 0x1, RZ, 0xc0, !PT ;  /* 0x0000000102021812 */ /* 0x000fe200078ec0ff */
[----:B------:R-:W-:Y:S01]  /*6010*/  BSSY B1, `(.L_x_93) ;  /* 0x0000039000017945 */ /* 0x000fe20003800000 */
[----:B------:R-:W-:Y:S01]  /*6020*/  PLOP3.LUT P2, PT, PT, PT, UP1, 0x80, 0x8 ;  /* 0x000000000008781c */ /* 0x000fe20003f4f018 */
[----:B------:R-:W-:Y:S01]  /*6030*/  IMAD.IADD R82, R83, 0x1, R81 ;  /* 0x0000000153527824 */ /* 0x000fe200078e0251 */
[----:B------:R-:W-:Y:S01]  /*6040*/  ISETP.NE.U32.OR P5, PT, R2, 0x1, !P1 ;  /* 0x000000010200780c */ /* 0x000fe20004fa5470 */
[----:B------:R-:W-:Y:S01]  /*6050*/  IMAD.U32 R2, RZ, RZ, UR46 ;  /* 0x0000002eff027e24 */ /* 0x000fe2000f8e00ff */
[----:B------:R-:W-:Y:S01]  /*6060*/  LOP3.LUT P4, R89, R84, 0xff, RZ, 0xc0, !PT ;  /* 0x000000ff54597812 */ /* 0x000fe2000788c0ff */
[----:B------:R-:W-:Y:S01]  /*6070*/  IMAD.MOV.U32 R110, RZ, RZ, 0x1 ;  /* 0x00000001ff6e7424 */ /* 0x000fe200078e00ff */
[----:B------:R-:W-:Y:S01]  /*6080*/  P2R R103, PR, RZ, 0x20 ;  /* 0x00000020ff677803 */ /* 0x000fe20000000000 */
[----:B------:R-:W-:Y:S01]  /*6090*/  IMAD R39, R36, 0x40, R37 ;  /* 0x0000004024277824 */ /* 0x000fe200078e0225 */
[----:B------:R-:W-:Y:S01]  /*60a0*/  LEA R0, R2, UR47, 0x3 ;  /* 0x0000002f02007c11 */ /* 0x000fe2000f8e18ff */
[----:B------:R-:W-:Y:S01]  /*60b0*/  IMAD.U32 R111, RZ, RZ, UR46 ;  /* 0x0000002eff6f7e24 */ /* 0x000fe2000f8e00ff */
[----:B------:R-:W-:Y:S02]  /*60c0*/  SEL R2, RZ, 0xffffffff, P3 ;  /* 0xffffffffff027807 */ /* 0x000fe40001800000 */
[----:B------:R-:W-:Y:S02]  /*60d0*/  CS2R R74, SRZ ;  /* 0x00000000004a7805 */ /* 0x000fe4000001ff00 */
[----:B------:R-:W-:Y:S02]  /*60e0*/  CS2R R72, SRZ ;  /* 0x0000000000487805 */ /* 0x000fe4000001ff00 */
[----:B------:R-:W-:Y:S02]  /*60f0*/  CS2R R66, SRZ ;  /* 0x0000000000427805 */ /* 0x000fe4000001ff00 */
[----:B------:R-:W-:Y:S02]  /*6100*/  @P2 SEL R2, R5, R2, !P4 ;  /* 0x0000000205022207 */ /* 0x000fe40006000000 */
[----:B------:R-:W-:Y:S02]  /*6110*/  CS2R R64, SRZ ;  /* 0x0000000000407805 */ /* 0x000fe4000001ff00 */
[----:B------:R-:W-:Y:S02]  /*6120*/  @P5 SHF.L.U32 R7, R112, 0x1f, RZ ;  /* 0x0000001f70075819 */ /* 0x000fe400000006ff */
[----:B------:R-:W-:Y:S02]  /*6130*/  CS2R R58, SRZ ;  /* 0x00000000003a7805 */ /* 0x000fe4000001ff00 */
[----:B------:R-:W-:Y:S02]  /*6140*/  LOP3.LUT R2, R2, 0x1, RZ, 0xc0, !PT ;  /* 0x0000000102027812 */ /* 0x000fe400078ec0ff */
[----:B------:R-:W-:Y:S01]  /*6150*/  CS2R R56, SRZ ;  /* 0x0000000000387805 */ /* 0x000fe2000001ff00 */
[----:B------:R-:W1:Y:S01]  /*6160*/  @P5 SYNCS.PHASECHK.TRANS64.TRYWAIT P1, [R0+URZ+0x40], R7 ;  /* 0x00004007000055a7 */ /* 0x000e6200080211ff */
[----:B------:R-:W-:Y:S02]  /*6170*/  CS2R R50, SRZ ;  /* 0x0000000000327805 */ /* 0x000fe4000001ff00 */
[----:B------:R-:W-:Y:S02]  /*6180*/  ISETP.NE.U32.AND P2, PT, R2, 0x1, PT ;  /* 0x000000010200780c */ /* 0x000fe40003f45070 */
[----:B------:R-:W-:Y:S01]  /*6190*/  CS2R R48, SRZ ;  /* 0x0000000000307805 */ /* 0x000fe2000001ff00 */
[----:B------:R-:W-:Y:S01]  /*61a0*/  IMAD.IADD R47, R83, 0x1, R80 ;  /* 0x00000001532f7824 */ /* 0x000fe200078e0250 */
[----:B------:R-:W-:Y:S01]  /*61b0*/  P2R R113, PR, RZ, 0x4 ;  /* 0x00000004ff717803 */ /* 0x000fe20000000000 */
[----:B------:R-:W-:Y:S01]  /*61c0*/  IMAD.IADD R46, R95, 0x1, R82 ;  /* 0x000000015f2e7824 */ /* 0x000fe200078e0252 */
[----:B------:R3:W4:Y:S01]  /*61d0*/  SYNCS.PHASECHK.TRANS64.TRYWAIT P0, [R108+URZ+0xa0], R3 ;  /* 0x0000a0036c0075a7 */ /* 0x00072200080011ff */
[----:B-1----:R-:W-:Y:S01]  /*61e0*/  @P5 SEL R110, RZ, 0x1, !P1 ;  /* 0x00000001ff6e5807 */ /* 0x002fe20004800000 */
[----:B---3--:R-:W-:Y:S06]  /*61f0*/  @!P5 BRA `(.L_x_94) ;  /* 0x000000000068d947 */ /* 0x008fec0003800000 */
[----:B------:R-:W-:Y:S01]  /*6200*/  ISETP.NE.AND P1, PT, R110, RZ, PT ;  /* 0x000000ff6e00720c */ /* 0x000fe20003f25270 */
[----:B------:R-:W-:Y:S01]  /*6210*/  BSSY B0, `(.L_x_95) ;  /* 0x000000d000007945 */ /* 0x000fe20003800000 */
[----:B------:R-:W-:Y:S02]  /*6220*/  CS2R R50, SRZ ;  /* 0x0000000000327805 */ /* 0x000fe4000001ff00 */
[----:B------:R-:W-:Y:S02]  /*6230*/  CS2R R48, SRZ ;  /* 0x0000000000307805 */ /* 0x000fe4000001ff00 */
[----:B------:R-:W-:Y:S02]  /*6240*/  CS2R R58, SRZ ;  /* 0x00000000003a7805 */ /* 0x000fe4000001ff00 */
[----:B------:R-:W-:Y:S02]  /*6250*/  CS2R R56, SRZ ;  /* 0x0000000000387805 */ /* 0x000fe4000001ff00 */
[----:B------:R-:W-:Y:S02]  /*6260*/  CS2R R66, SRZ ;  /* 0x0000000000427805 */ /* 0x000fe4000001ff00 */
[----:B------:R-:W-:Y:S02]  /*6270*/  CS2R R64, SRZ ;  /* 0x0000000000407805 */ /* 0x000fe4000001ff00 */
[----:B------:R-:W-:Y:S02]  /*6280*/  CS2R R74, SRZ ;  /* 0x00000000004a7805 */ /* 0x000fe4000001ff00 */
[----:B------:R-:W-:Y:S01]  /*6290*/  CS2R R72, SRZ ;  /* 0x0000000000487805 */ /* 0x000fe2000001ff00 */
[----:B------:R-:W-:Y:S06]  /*62a0*/  @P1 BRA `(.L_x_96) ;  /* 0x00000000000c1947 */ /* 0x000fec0003800000 */
[----:B------:R-:W-:Y:S04]  /*62b0*/  SHF.L.U32 R5, R112, 0x1f, RZ ;  /* 0x0000001f70057819 */ /* 0x000fe800000006ff */
[----:B------:R-:W1:Y:S02]  /*62c0*/  SYNCS.PHASECHK.TRANS64.TRYWAIT P1, [R0+URZ+0x40], R5 ;  /* 0x00004005000075a7 */ /* 0x000e6400080211ff */
[----:B-1----:R-:W-:Y:S05]  /*62d0*/  @!P1 BRA `(.L_x_97) ;  /* 0x0000002400649947 */ /* 0x002fea0003800000 */
.L_x_96:
[----:B------:R-:W-:Y:S05]  /*62e0*/  BSYNC B0 ;  /* 0x0000000000007941 */ /* 0x000fea0003800000 */
.L_x_95:
[----:B------:R-:W-:Y:S01]  /*62f0*/  ISETP.NE.AND P1, PT, R113, RZ, PT ;  /* 0x000000ff7100720c */ /* 0x000fe20003f25270 */
[----:B------:R-:W-:Y:S04]  /*6300*/  UIADD3 UR4, UPT, UPT, UR46, 0x1, URZ ;  /* 0x000000012e047890 */ /* 0x000fe8000fffe0ff */
[----:B------:R-:W-:Y:S04]  /*6310*/  UISETP.NE.AND UP0, UPT, UR4, 0x3, UPT ;  /* 0x000000030400788c */ /* 0x000fe8000bf05270 */
[----:B------:R-:W-:Y:S02]  /*6320*/  USEL UR5, URZ, 0x1, UP0 ;  /* 0x00000001ff057887 */ /* 0x000fe40008000000 */
[----:B------:R-:W-:Y:S02]  /*6330*/  USEL UR4, UR4, URZ, UP0 ;  /* 0x000000ff04047287 */ /* 0x000fe40008000000 */
[----:B------:R3:W1:Y:S02]  /*6340*/  @P1 LDS.128 R48, [R83] ;  /* 0x0000000053301984 */ /* 0x0006640000000c00 */
[----:B------:R-:W-:Y:S02]  /*6350*/  LOP3.LUT R112, R112, UR5, RZ, 0x3c, !PT ;  /* 0x0000000570707c12 */ /* 0x000fe4000f8e3cff */
[----:B------:R3:W1:Y:S01]  /*6360*/  @P1 LDS.128 R56, [R82+0x10] ;  /* 0x0000100052381984 */ /* 0x0006620000000c00 */
[----:B------:R-:W-:Y:S03]  /*6370*/  IMAD.U32 R111, RZ, RZ, UR4 ;  /* 0x00000004ff6f7e24 */ /* 0x000fe6000f8e00ff */
[----:B------:R3:W1:Y:S04]  /*6380*/  @P1 LDS.128 R64, [R47+0x20] ;  /* 0x000020002f401984 */ /* 0x0006680000000c00 */
[----:B------:R3:W1:Y:S02]  /*6390*/  @P1 LDS.128 R72, [R46+0x10] ;  /* 0x000010002e481984 */ /* 0x0006640000000c00 */
.L_x_94:
[----:B------:R-:W-:Y:S05]  /*63a0*/  BSYNC B1 ;  /* 0x0000000000017941 */ /* 0x000fea0003800000 */
.L_x_93:
[----:B-1----:R-:W-:Y:S04]  /*63b0*/  SHF.R.U32.HI R0, RZ, 0x15, R39 ;  /* 0x00000015ff007819 */ /* 0x002fe80000011627 */
[----:B------:R-:W-:Y:S01]  /*63c0*/  LOP3.LUT P1, RZ, R0, 0x3, R85, 0x48, !PT ;  /* 0x0000000300ff7812 */ /* 0x000fe20007824855 */
[----:B------:R-:W-:Y:S01]  /*63d0*/  @!UPT UIADD3 URZ, UPT, UPT, URZ, URZ, URZ ;  /* 0x000000fffffff290 */ /* 0x000fe2000fffe0ff */
[----:B----4-:R-:W-:Y:S11]  /*63e0*/  @P0 BRA `(.L_x_98) ;  /* 0x0000000000080947 */ /* 0x010ff60003800000 */
[----:B------:R-:W1:Y:S02]  /*63f0*/  SYNCS.PHASECHK.TRANS64.TRYWAIT P0, [R108+URZ+0xa0], R3 ;  /* 0x0000a0036c0075a7 */ /* 0x000e6400080011ff */
[----:B-1----:R-:W-:Y:S05]  /*6400*/  @!P0 BRA `(.L_x_99) ;  /* 0x00000024002c8947 */ /* 0x002fea0003800000 */
.L_x_98:
[----:B------:R-:W-:Y:S05]  /*6410*/  @!P1 BRA `(.L_x_100) ;  /* 0x0000000000409947 */ /* 0x000fea0003800000 */
[----:B------:R-:W4:Y:S01]  /*6420*/  LDCU.64 UR8, c[0x4][0x70] ;  /* 0x01000e00ff0877ac */ /* 0x000f220008000a00 */
[----:B-1----:R-:W-:Y:S01]  /*6430*/  MOV R3, 0x0 ;  /* 0x0000000000037802 */ /* 0x002fe20000000f00 */
[----:B------:R-:W-:Y:S02]  /*6440*/  HFMA2 R12, -RZ, RZ, 0, 5.9604644775390625e-08 ;  /* 0x00000001ff0c7431 */ /* 0x000fe400000001ff */
[----:B------:R-:W-:Y:S02]  /*6450*/  IMAD.MOV.U32 R8, RZ, RZ, 0x192 ;  /* 0x00000192ff087424 */ /* 0x000fe400078e00ff */
[----:B------:R-:W-:Y:S01]  /*6460*/  IMAD.MOV.U32 R13, RZ, RZ, RZ ;  /* 0x000000ffff0d7224 */ /* 0x000fe200078e00ff */
[----:B------:R-:W1:Y:S01]  /*6470*/  LDCU.64 UR6, c[0x4][0x78] ;  /* 0x01000f00ff0677ac */ /* 0x000e620008000a00 */
[----:B------:R-:W2:Y:S01]  /*6480*/  LDC.64 R2, c[0x4][R3] ;  /* 0x0100000003027b82 */ /* 0x000ea20000000a00 */
[----:B------:R-:W5:Y:S01]  /*6490*/  LDCU.64 UR4, c[0x4][0x10] ;  /* 0x01000200ff0477ac */ /* 0x000f620008000a00 */
[----:B----4-:R-:W-:Y:S01]  /*64a0*/  MOV R5, UR9 ;  /* 0x0000000900057c02 */ /* 0x010fe20008000f00 */
[----:B------:R-:W-:Y:S01]  /*64b0*/  IMAD.U32 R4, RZ, RZ, UR8 ;  /* 0x00000008ff047e24 */ /* 0x000fe2000f8e00ff */
[----:B-1----:R-:W-:Y:S01]  /*64c0*/  MOV R7, UR7 ;  /* 0x0000000700077c02 */ /* 0x002fe20008000f00 */
[----:B------:R-:W-:Y:S01]  /*64d0*/  IMAD.U32 R6, RZ, RZ, UR6 ;  /* 0x00000006ff067e24 */ /* 0x000fe2000f8e00ff */
[----:B-----5:R-:W-:Y:S01]  /*64e0*/  MOV R11, UR5 ;  /* 0x00000005000b7c02 */ /* 0x020fe20008000f00 */
[----:B------:R-:W-:Y:S02]  /*64f0*/  IMAD.U32 R10, RZ, RZ, UR4 ;  /* 0x00000004ff0a7e24 */ /* 0x000fe4000f8e00ff */
[----:B------:R-:W-:Y:S07]  /*6500*/  LEPC R20, `(.L_x_100) ;  /* 0x000000001014794e */ /* 0x000fee0000000000 */
[----:B--23--:R-:W-:Y:S05]  /*6510*/  CALL.ABS.NOINC R2 ;  /* 0x0000000002007343 */ /* 0x00cfea0003c00000 */
.L_x_100:
[C---:B------:R-:W-:Y:S01]  /*6520*/  SHF.L.U32 R40, R48.reuse, 0x10, RZ ;  /* 0x0000001030287819 */ /* 0x040fe200000006ff */
[----:B------:R-:W-:Y:S05]  /*6530*/  WARPSYNC.ALL ;  /* 0x0000000000007948 */ /* 0x000fea0003800000 */
[----:B------:R-:W-:Y:S01]  /*6540*/  R2UR UR4, R39 ;  /* 0x00000000270472ca */ /* 0x000fe200000e0000 */
[----:B------:R-:W-:Y:S01]  /*6550*/  BSSY.RECONVERGENT B0, `(.L_x_101) ;  /* 0x0000087000007945 */ /* 0x000fe20003800200 */
[----:B------:R-:W-:Y:S02]  /*6560*/  LOP3.LUT R43, R48, 0xffff0000, RZ, 0xc0, !PT ;  /* 0xffff0000302b7812 */ /* 0x000fe400078ec0ff */
[----:B------:R-:W-:Y:S02]  /*6570*/  SHF.L.U32 R42, R49, 0x10, RZ ;  /* 0x00000010312a7819 */ /* 0x000fe400000006ff */
[----:B------:R-:W-:Y:S02]  /*6580*/  SHF.L.U32 R45, R51, 0x10, RZ ;  /* 0x00000010332d7819 */ /* 0x000fe400000006ff */
[----:B------:R-:W-:Y:S02]  /*6590*/  LOP3.LUT R44, R75, 0xffff0000, RZ, 0xc0, !PT ;  /* 0xffff00004b2c7812 */ /* 0x000fe400078ec0ff */
[----:B------:R-:W-:Y:S03]  /*65a0*/  ISETP.NE.AND P0, PT, R97, RZ, PT ;  /* 0x000000ff6100720c */ /* 0x000fe60003f05270 */
[----:B------:R-:W2:Y:S02]  /*65b0*/  LDTM.x32 R4, tmem[UR4] ;  /* 0x00000004000479ee */ /* 0x000ea400082c0000 */
[C---:B--2---:R-:W-:Y:S01]  /*65c0*/  FMUL R0, R38.reuse, R4 ;  /* 0x0000000426007220 */ /* 0x044fe20000400000 */
[C---:B------:R-:W-:Y:S01]  /*65d0*/  FMUL R2, R38.reuse, R5 ;  /* 0x0000000526027220 */ /* 0x040fe20000400000 */
[C---:B-1----:R-:W-:Y:S01]  /*65e0*/  FMUL R3, R38.reuse, R6 ;  /* 0x0000000626037220 */ /* 0x042fe20000400000 */
[----:B------:R-:W-:Y:S01]  /*65f0*/  FMUL R7, R38, R7 ;  /* 0x0000000726077220 */ /* 0x000fe20000400000 */
[----:B------:R-:W-:Y:S01]  /*6600*/  FFMA R0, R41, R40, R0 ;  /* 0x0000002829007223 */ /* 0x000fe20000000000 */
[----:B------:R-:W-:Y:S01]  /*6610*/  LOP3.LUT R40, R49, 0xffff0000, RZ, 0xc0, !PT ;  /* 0xffff000031287812 */ /* 0x000fe200078ec0ff */
[C---:B------:R-:W-:Y:S01]  /*6620*/  FFMA R2, R41.reuse, R43, R2 ;  /* 0x0000002b29027223 */ /* 0x040fe20000000002 */
[C---:B------:R-:W-:Y:S01]  /*6630*/  SHF.L.U32 R43, R50.reuse, 0x10, RZ ;  /* 0x00000010322b7819 */ /* 0x040fe200000006ff */
[C---:B------:R-:W-:Y:S01]  /*6640*/  FFMA R3, R41.reuse, R42, R3 ;  /* 0x0000002a29037223 */ /* 0x040fe20000000003 */
[----:B------:R-:W-:Y:S01]  /*6650*/  LOP3.LUT R42, R50, 0xffff0000, RZ, 0xc0, !PT ;  /* 0xffff0000322a7812 */ /* 0x000fe200078ec0ff */
[----:B------:R-:W-:Y:S01]  /*6660*/  FMUL R4, R38, R8 ;  /* 0x0000000826047220 */ /* 0x000fe20000400000 */
[----:B------:R-:W-:Y:S01]  /*6670*/  F2FP.BF16.F32.PACK_AB R52, R2, R0 ;  /* 0x000000000234723e */ /* 0x000fe200000010ff */
[----:B------:R-:W-:Y:S01]  /*6680*/  FFMA R7, R41, R40, R7 ;  /* 0x0000002829077223 */ /* 0x000fe20000000007 */
[----:B------:R-:W-:Y:S01]  /*6690*/  LOP3.LUT R40, R51, 0xffff0000, RZ, 0xc0, !PT ;  /* 0xffff000033287812 */ /* 0x000fe200078ec0ff */
[C---:B------:R-:W-:Y:S01]  /*66a0*/  FMUL R5, R38.reuse, R9 ;  /* 0x0000000926057220 */ /* 0x040fe20000400000 */
[C---:B------:R-:W-:Y:S01]  /*66b0*/  FMUL R6, R38.reuse, R10 ;  /* 0x0000000a26067220 */ /* 0x040fe20000400000 */
[----:B------:R-:W-:Y:S01]  /*66c0*/  FMUL R11, R38, R11 ;  /* 0x0000000b260b7220 */ /* 0x000fe20000400000 */
[----:B------:R-:W-:Y:S01]  /*66d0*/  F2FP.BF16.F32.PACK_AB R53, R7, R3 ;  /* 0x000000030735723e */ /* 0x000fe200000010ff */
[C---:B------:R-:W-:Y:S01]  /*66e0*/  FFMA R4, R41.reuse, R43, R4 ;  /* 0x0000002b29047223 */ /* 0x040fe20000000004 */
[C---:B------:R-:W-:Y:S01]  /*66f0*/  SHF.L.U32 R43, R56.reuse, 0x10, RZ ;  /* 0x00000010382b7819 */ /* 0x040fe200000006ff */
[----:B------:R-:W-:Y:S01]  /*6700*/  FFMA R5, R41, R42, R5 ;  /* 0x0000002a29057223 */ /* 0x000fe20000000005 */
[----:B------:R-:W-:Y:S01]  /*6710*/  LOP3.LUT R42, R57, 0xffff0000, RZ, 0xc0, !PT ;  /* 0xffff0000392a7812 */ /* 0x000fe200078ec0ff */
[----:B------:R-:W-:Y:S01]  /*6720*/  FFMA R6, R41, R45, R6 ;  /* 0x0000002d29067223 */ /* 0x000fe20000000006 */
[----:B------:R-:W-:Y:S01]  /*6730*/  SHF.L.U32 R45, R57, 0x10, RZ ;  /* 0x00000010392d7819 */ /* 0x000fe200000006ff */
[----:B------:R-:W-:Y:S01]  /*6740*/  FFMA R11, R41, R40, R11 ;  /* 0x00000028290b7223 */ /* 0x000fe2000000000b */
[----:B------:R-:W-:Y:S01]  /*6750*/  LOP3.LUT R40, R56, 0xffff0000, RZ, 0xc0, !PT ;  /* 0xffff000038287812 */ /* 0x000fe200078ec0ff */
[C---:B------:R-:W-:Y:S01]  /*6760*/  FMUL R8, R38.reuse, R12 ;  /* 0x0000000c26087220 */ /* 0x040fe20000400000 */
[----:B------:R-:W-:Y:S01]  /*6770*/  F2FP.BF16.F32.PACK_AB R54, R5, R4 ;  /* 0x000000040536723e */ /* 0x000fe200000010ff */
[C---:B------:R-:W-:Y:S01]  /*6780*/  FMUL R9, R38.reuse, R13 ;  /* 0x0000000d26097220 */ /* 0x040fe20000400000 */
[----:B------:R-:W-:Y:S01]  /*6790*/  F2FP.BF16.F32.PACK_AB R55, R11, R6 ;  /* 0x000000060b37723e */ /* 0x000fe200000010ff */
[C---:B------:R-:W-:Y:S01]  /*67a0*/  FMUL R10, R38.reuse, R14 ;  /* 0x0000000e260a7220 */ /* 0x040fe20000400000 */
[----:B------:R-:W-:Y:S01]  /*67b0*/  FMUL R15, R38, R15 ;  /* 0x0000000f260f7220 */ /* 0x000fe20000400000 */
[----:B------:R-:W-:Y:S01]  /*67c0*/  FFMA R8, R41, R43, R8 ;  /* 0x0000002b29087223 */ /* 0x000fe20000000008 */
[----:B------:R-:W-:Y:S01]  /*67d0*/  SHF.L.U32 R43, R59, 0x10, RZ ;  /* 0x000000103b2b7819 */ /* 0x000fe200000006ff */
[C---:B------:R-:W-:Y:S01]  /*67e0*/  FFMA R9, R41.reuse, R40, R9 ;  /* 0x0000002829097223 */ /* 0x040fe20000000009 */
[C---:B------:R-:W-:Y:S01]  /*67f0*/  SHF.L.U32 R40, R58.reuse, 0x10, RZ ;  /* 0x000000103a287819 */ /* 0x040fe200000006ff */
        /* <DEDUP_REMOVED lines=8> */
[----:B------:R-:W-:Y:S01]  /*6880*/  FMUL R14, R38, R18 ;  /* 0x00000012260e7220 */ /* 0x000fe20000400000 */
[----:B------:R-:W-:Y:S01]  /*6890*/  FFMA R12, R41, R40, R12 ;  /* 0x00000028290c7223 */ /* 0x000fe2000000000c */
[----:B------:R-:W-:Y:S01]  /*68a0*/  LOP3.LUT R40, R59, 0xffff0000, RZ, 0xc0, !PT ;  /* 0xffff00003b287812 */ /* 0x000fe200078ec0ff */
[C---:B------:R-:W-:Y:S01]  /*68b0*/  FFMA R13, R41.reuse, R42, R13 ;  /* 0x0000002a290d7223 */ /* 0x040fe2000000000d */
[----:B------:R-:W-:Y:S01]  /*68c0*/  LOP3.LUT R42, R64, 0xffff0000, RZ, 0xc0, !PT ;  /* 0xffff0000402a7812 */ /* 0x000fe200078ec0ff */
[----:B------:R-:W-:Y:S01]  /*68d0*/  FMUL R19, R38, R19 ;  /* 0x0000001326137220 */ /* 0x000fe20000400000 */
[----:B------:R-:W-:Y:S01]  /*68e0*/  FFMA R14, R41, R43, R14 ;  /* 0x0000002b290e7223 */ /* 0x000fe2000000000e */
[----:B------:R-:W-:Y:S01]  /*68f0*/  SHF.L.U32 R43, R64, 0x10, RZ ;  /* 0x00000010402b7819 */ /* 0x000fe200000006ff */
[----:B------:R1:W-:Y:S01]  /*6900*/  STS.128 [R83], R52 ;  /* 0x0000003453007388 */ /* 0x0003e20000000c00 */
[----:B------:R-:W-:Y:S01]  /*6910*/  F2FP.BF16.F32.PACK_AB R62, R13, R12 ;  /* 0x0000000c0d3e723e */ /* 0x000fe200000010ff */
[C---:B------:R-:W-:Y:S01]  /*6920*/  FMUL R16, R38.reuse, R20 ;  /* 0x0000001426107220 */ /* 0x040fe20000400000 */
        /* <DEDUP_REMOVED lines=8> */
[C---:B------:R-:W-:Y:S01]  /*69b0*/  FFMA R17, R41.reuse, R42, R17 ;  /* 0x0000002a29117223 */ /* 0x040fe20000000011 */
[----:B------:R-:W-:Y:S01]  /*69c0*/  FFMA R18, R41, R45, R18 ;  /* 0x0000002d29127223 */ /* 0x000fe20000000012 */
[----:B------:R1:W-:Y:S01]  /*69d0*/  STS.128 [R82+0x10], R60 ;  /* 0x0000103c52007388 */ /* 0x0003e20000000c00 */
[----:B------:R-:W-:Y:S01]  /*69e0*/  SHF.L.U32 R45, R67, 0x10, RZ ;  /* 0x00000010432d7819 */ /* 0x000fe200000006ff */
[----:B------:R-:W-:Y:S01]  /*69f0*/  FFMA R23, R41, R40, R23 ;  /* 0x0000002829177223 */ /* 0x000fe20000000017 */
[----:B------:R-:W-:Y:S01]  /*6a00*/  LOP3.LUT R40, R66, 0xffff0000, RZ, 0xc0, !PT ;  /* 0xffff000042287812 */ /* 0x000fe200078ec0ff */
[C---:B------:R-:W-:Y:S01]  /*6a10*/  FMUL R20, R38.reuse, R24 ;  /* 0x0000001826147220 */ /* 0x040fe20000400000 */
[----:B------:R-:W-:Y:S01]  /*6a20*/  LOP3.LUT R42, R67, 0xffff0000, RZ, 0xc0, !PT ;  /* 0xffff0000432a7812 */ /* 0x000fe200078ec0ff */
[C---:B------:R-:W-:Y:S01]  /*6a30*/  FMUL R21, R38.reuse, R25 ;  /* 0x0000001926157220 */ /* 0x040fe20000400000 */
[----:B------:R-:W-:Y:S01]  /*6a40*/  F2FP.BF16.F32.PACK_AB R68, R17, R16 ;  /* 0x000000101144723e */ /* 0x000fe200000010ff */
[C---:B------:R-:W-:Y:S01]  /*6a50*/  FMUL R22, R38.reuse, R26 ;  /* 0x0000001a26167220 */ /* 0x040fe20000400000 */
[----:B------:R-:W-:Y:S01]  /*6a60*/  FMUL R27, R38, R27 ;  /* 0x0000001b261b7220 */ /* 0x000fe20000400000 */
[C---:B------:R-:W-:Y:S01]  /*6a70*/  FFMA R20, R41.reuse, R43, R20 ;  /* 0x0000002b29147223 */ /* 0x040fe20000000014 */
[C---:B------:R-:W-:Y:S01]  /*6a80*/  FFMA R21, R41.reuse, R40, R21 ;  /* 0x0000002829157223 */ /* 0x040fe20000000015 */
[C---:B------:R-:W-:Y:S01]  /*6a90*/  FFMA R22, R41.reuse, R45, R22 ;  /* 0x0000002d29167223 */ /* 0x040fe20000000016 */
[----:B------:R-:W-:Y:S01]  /*6aa0*/  FFMA R27, R41, R42, R27 ;  /* 0x0000002a291b7223 */ /* 0x000fe2000000001b */
[----:B------:R-:W-:Y:S01]  /*6ab0*/  SHF.L.U32 R40, R72, 0x10, RZ ;  /* 0x0000001048287819 */ /* 0x000fe200000006ff */
[----:B------:R-:W-:Y:S01]  /*6ac0*/  FMUL R24, R38, R28 ;  /* 0x0000001c26187220 */ /* 0x000fe20000400000 */
[----:B------:R-:W-:Y:S01]  /*6ad0*/  LOP3.LUT R42, R72, 0xffff0000, RZ, 0xc0, !PT ;  /* 0xffff0000482a7812 */ /* 0x000fe200078ec0ff */
[C---:B------:R-:W-:Y:S01]  /*6ae0*/  FMUL R25, R38.reuse, R29 ;  /* 0x0000001d26197220 */ /* 0x040fe20000400000 */
[----:B------:R-:W-:Y:S01]  /*6af0*/  SHF.L.U32 R43, R73, 0x10, RZ ;  /* 0x00000010492b7819 */ /* 0x000fe200000006ff */
[C---:B------:R-:W-:Y:S01]  /*6b00*/  FMUL R26, R38.reuse, R30 ;  /* 0x0000001e261a7220 */ /* 0x040fe20000400000 */
[C---:B------:R-:W-:Y:S01]  /*6b10*/  FFMA R24, R41.reuse, R40, R24 ;  /* 0x0000002829187223 */ /* 0x040fe20000000018 */
[----:B------:R-:W-:Y:S01]  /*6b20*/  FFMA R25, R41, R42, R25 ;  /* 0x0000002a29197223 */ /* 0x000fe20000000019 */
[----:B------:R-:W-:Y:S01]  /*6b30*/  LOP3.LUT R40, R73, 0xffff0000, RZ, 0xc0, !PT ;  /* 0xffff000049287812 */ /* 0x000fe200078ec0ff */
[----:B------:R-:W-:Y:S01]  /*6b40*/  FFMA R26, R41, R43, R26 ;  /* 0x0000002b291a7223 */ /* 0x000fe2000000001a */
[----:B------:R-:W-:Y:S01]  /*6b50*/  FMUL R31, R38, R31 ;  /* 0x0000001f261f7220 */ /* 0x000fe20000400000 */
[----:B------:R-:W-:Y:S01]  /*6b60*/  SHF.L.U32 R43, R74, 0x10, RZ ;  /* 0x000000104a2b7819 */ /* 0x000fe200000006ff */
[----:B------:R-:W-:Y:S01]  /*6b70*/  FMUL R28, R38, R32 ;  /* 0x00000020261c7220 */ /* 0x000fe20000400000 */
[----:B------:R-:W-:Y:S01]  /*6b80*/  LOP3.LUT R42, R74, 0xffff0000, RZ, 0xc0, !PT ;  /* 0xffff00004a2a7812 */ /* 0x000fe200078ec0ff */
[C---:B------:R-:W-:Y:S01]  /*6b90*/  FMUL R29, R38.reuse, R33 ;  /* 0x00000021261d7220 */ /* 0x040fe20000400000 */
[----:B------:R-:W-:Y:S01]  /*6ba0*/  SHF.L.U32 R45, R75, 0x10, RZ ;  /* 0x000000104b2d7819 */ /* 0x000fe200000006ff */
[C---:B------:R-:W-:Y:S01]  /*6bb0*/  FMUL R30, R38.reuse, R34 ;  /* 0x00000022261e7220 */ /* 0x040fe20000400000 */
[----:B------:R-:W-:Y:S01]  /*6bc0*/  FFMA R31, R41, R40, R31 ;  /* 0x00000028291f7223 */ /* 0x000fe2000000001f */
[----:B------:R-:W-:Y:S01]  /*6bd0*/  FMUL R35, R38, R35 ;  /* 0x0000002326237220 */ /* 0x000fe20000400000 */
[----:B------:R-:W-:Y:S01]  /*6be0*/  F2FP.BF16.F32.PACK_AB R69, R23, R18 ;  /* 0x000000121745723e */ /* 0x000fe200000010ff */
[----:B------:R-:W-:Y:S01]  /*6bf0*/  FFMA R28, R41, R43, R28 ;  /* 0x0000002b291c7223 */ /* 0x000fe2000000001c */
[----:B------:R-:W-:Y:S01]  /*6c00*/  F2FP.BF16.F32.PACK_AB R70, R21, R20 ;  /* 0x000000141546723e */ /* 0x000fe200000010ff */
[----:B------:R-:W-:Y:S01]  /*6c10*/  FFMA R29, R41, R42, R29 ;  /* 0x0000002a291d7223 */ /* 0x000fe2000000001d */
[----:B------:R-:W-:Y:S01]  /*6c20*/  F2FP.BF16.F32.PACK_AB R71, R27, R22 ;  /* 0x000000161b47723e */ /* 0x000fe200000010ff */
[C---:B------:R-:W-:Y:S01]  /*6c30*/  FFMA R30, R41.reuse, R45, R30 ;  /* 0x0000002d291e7223 */ /* 0x040fe2000000001e */
[----:B------:R-:W-:Y:S01]  /*6c40*/  FFMA R35, R41, R44, R35 ;  /* 0x0000002c29237223 */ /* 0x000fe20000000023 */
[----:B------:R-:W-:Y:S02]  /*6c50*/  F2FP.BF16.F32.PACK_AB R104, R25, R24 ;  /* 0x000000181968723e */ /* 0x000fe400000010ff */
[----:B------:R1:W-:Y:S01]  /*6c60*/  STS.128 [R47+0x20], R68 ;  /* 0x000020442f007388 */ /* 0x0003e20000000c00 */
[----:B------:R-:W-:Y:S02]  /*6c70*/  F2FP.BF16.F32.PACK_AB R105, R31, R26 ;  /* 0x0000001a1f69723e */ /* 0x000fe400000010ff */
[----:B------:R-:W-:Y:S02]  /*6c80*/  F2FP.BF16.F32.PACK_AB R106, R29, R28 ;  /* 0x0000001c1d6a723e */ /* 0x000fe400000010ff */
[----:B------:R-:W-:Y:S05]  /*6c90*/  F2FP.BF16.F32.PACK_AB R107, R35, R30 ;  /* 0x0000001e236b723e */ /* 0x000fea00000010ff */
[----:B------:R1:W-:Y:S01]  /*6ca0*/  STS.128 [R46+0x10], R104 ;  /* 0x000010682e007388 */ /* 0x0003e20000000c00 */
[----:B------:R-:W-:Y:S01]  /*6cb0*/  @!PT LDS RZ, [RZ] ;  /* 0x00000000fffff984 */ /* 0x000fe20000000800 */
[----:B------:R-:W-:Y:S01]  /*6cc0*/  @!PT LDS RZ, [RZ] ;  /* 0x00000000fffff984 */ /* 0x000fe20000000800 */
[----:B------:R-:W-:Y:S01]  /*6cd0*/  @!PT LDS RZ, [RZ] ;  /* 0x00000000fffff984 */ /* 0x000fe20000000800 */
[----:B------:R-:W-:Y:S01]  /*6ce0*/  @!PT LDS RZ, [RZ] ;  /* 0x00000000fffff984 */ /* 0x000fe20000000800 */
[----:B------:R2:W-:Y:S07]  /*6cf0*/  MEMBAR.ALL.CTA ;  /* 0x0000000000007992 */ /* 0x0005ee0000008000 */
[----:B--2---:R-:W2:Y:S02]  /*6d00*/  FENCE.VIEW.ASYNC.S ;  /* 0x00000000000073c6 */ /* 0x004ea40000000000 */
[----:B--2---:R-:W-:Y:S06]  /*6d10*/  BAR.SYNC.DEFER_BLOCKING 0x1, 0x80 ;  /* 0x0042000000007b1d */ /* 0x004fec0000010000 */
[----:B------:R-:W-:Y:S05]  /*6d20*/  @P0 BRA `(.L_x_102) ;  /* 0x0000000000240947 */ /* 0x000fea0003800000 */
[----:B------:R-:W2:Y:S01]  /*6d30*/  LDCU.64 UR6, c[0x0][0x348] ;  /* 0x00006900ff0677ac */ /* 0x000ea20008000a00 */
[----:B------:R-:W-:Y:S01]  /*6d40*/  R2UR UR5, R109 ;  /* 0x000000006d0572ca */ /* 0x000fe200000e0000 */
[----:B------:R-:W-:Y:S11]  /*6d50*/  UMOV UR51, UR36 ;  /* 0x0000002400337c82 */ /* 0x000ff60008000000 */
[----:B------:R-:W-:Y:S01]  /*6d60*/  @!UPT UIADD3 URZ, UPT, UPT, URZ, URZ, URZ ;  /* 0x000000fffffff290 */ /* 0x000fe2000fffe0ff */
[----:B------:R-:W-:Y:S02]  /*6d70*/  UIADD3 UR48, UPT, UPT, UR47, 0x200, UR5 ;  /* 0x000002002f307890 */ /* 0x000fe4000fffe005 */
[----:B--2---:R-:W-:Y:S04]  /*6d80*/  UIADD3 UR4, UP0, UPT, UR6, 0x680, URZ ;  /* 0x0000068006047890 */ /* 0x004fe8000ff1e0ff */
[----:B------:R-:W-:Y:S09]  /*6d90*/  UIADD3.X UR5, UPT, UPT, URZ, UR7, URZ, UP0, !UPT ;  /* 0x00000007ff057290 */ /* 0x000ff200087fe4ff */
[----:B------:R2:W-:Y:S02]  /*6da0*/  UTMASTG.3D [UR48], [UR4] ;  /* 0x00000030040073b5 */ /* 0x0005e40008010000 */
[----:B--2---:R0:W-:Y:S02]  /*6db0*/  UTMACMDFLUSH ;  /* 0x00000000000079b7 */ /* 0x0041e40000000000 */
.L_x_102:
[----:B------:R-:W-:Y:S05]  /*6dc0*/  BSYNC.RECONVERGENT B0 ;  /* 0x0000000000007941 */ /* 0x000fea0003800200 */
.L_x_101:
[----:B------:R-:W-:Y:S01]  /*6dd0*/  UIADD3 UR44, UPT, UPT, UR46, 0x1, URZ ;  /* 0x000000012e2c7890 */ /* 0x000fe2000fffe0ff */
[----:B------:R-:W-:Y:S03]  /*6de0*/  BSSY.RECONVERGENT B0, `(.L_x_103) ;  /* 0x0000005000007945 */ /* 0x000fe60003800200 */
[----:B------:R-:W-:Y:S04]  /*6df0*/  UISETP.NE.AND UP0, UPT, UR44, 0x3, UPT ;  /* 0x000000032c00788c */ /* 0x000fe8000bf05270 */
[----:B------:R-:W-:Y:S01]  /*6e00*/  USEL UR45, UR44, URZ, UP0 ;  /* 0x000000ff2c2d7287 */ /* 0x000fe20008000000 */
[----:B------:R-:W-:Y:S11]  /*6e10*/  @P0 BRA `(.L_x_104) ;  /* 0x0000000000040947 */ /* 0x000ff60003800000 */
[----:B------:R-:W-:Y:S04]  /*6e20*/  DEPBAR.LE SB0, 0x1 ;  /* 0x000080400000791a */ /* 0x000fe80000000000 */
.L_x_104:
[----:B------:R-:W-:Y:S05]  /*6e30*/  BSYNC.RECONVERGENT B0 ;  /* 0x0000000000007941 */ /* 0x000fea0003800200 */
.L_x_103:
[----:B------:R-:W-:Y:S01]  /*6e40*/  BAR.SYNC.DEFER_BLOCKING 0x1, 0x80 ;  /* 0x0042000000007b1d */ /* 0x000fe20000010000 */
[----:B------:R-:W-:Y:S01]  /*6e50*/  ISETP.NE.AND P1, PT, R103, RZ, PT ;  /* 0x000000ff6700720c */ /* 0x000fe20003f25270 */
[----:B------:R-:W-:Y:S01]  /*6e60*/  UISETP.NE.AND UP0, UPT, UR53, URZ, UPT ;  /* 0x000000ff3500728c */ /* 0x000fe2000bf05270 */
[----:B------:R-:W-:Y:S11]  /*6e70*/  LEA R2, R111, UR47, 0x3 ;  /* 0x0000002f6f027c11 */ /* 0x000ff6000f8e18ff */
[----:B------:R-:W-:Y:S01]  /*6e80*/  @P1 SHF.L.U32 R3, R112, 0x1f, RZ ;  /* 0x0000001f70031819 */ /* 0x000fe200000006ff */
[----:B------:R-:W-:Y:S06]  /*6e90*/  BRA.U !UP0, `(.L_x_105) ;  /* 0x0000000108247547 */ /* 0x000fec000b800000 */
[----:B------:R-:W-:Y:S01]  /*6ea0*/  IMAD.U32 R5, RZ, RZ, UR52 ;  /* 0x00000034ff057e24 */ /* 0x000fe2000f8e00ff */
[----:B------:R-:W-:Y:S01]  /*6eb0*/  MOV R0, UR54 ;  /* 0x0000003600007c02 */ /* 0x000fe20008000f00 */
[----:B------:R-:W-:Y:S03]  /*6ec0*/  UIADD3 UR4, UPT, UPT, UR52, 0x1, URZ ;  /* 0x0000000134047890 */ /* 0x000fe6000fffe0ff */
[----:B------:R-:W-:Y:S01]  /*6ed0*/  @P1 LEA R5, R5, UR47, 0x3 ;  /* 0x0000002f05051c11 */ /* 0x000fe2000f8e18ff */
[----:B------:R-:W-:Y:S04]  /*6ee0*/  UISETP.NE.AND UP0, UPT, UR4, 0x3, UPT ;  /* 0x000000030400788c */ /* 0x000fe8000bf05270 */
[----:B------:R-:W-:Y:S01]  /*6ef0*/  @P1 VIADD R5, R5, 0x58 ;  /* 0x0000005805051836 */ /* 0x000fe20000000000 */
[----:B------:R-:W-:Y:S04]  /*6f00*/  USEL UR52, UR4, URZ, UP0 ;  /* 0x000000ff04347287 */ /* 0x000fe80008000000 */
[----:B------:R-:W-:Y:S04]  /*6f10*/  @P1 PRMT R0, R0, 0x654, R5 ;  /* 0x0000065400001816 */ /* 0x000fe80000000005 */
[----:B------:R2:W-:Y:S04]  /*6f20*/  @P1 SYNCS.ARRIVE.TRANS64.RED.A1T0 RZ, [R0+URZ], RZ ;  /* 0x000000ff00ff19a7 */ /* 0x0005e800081004ff */
.L_x_105:
[----:B------:R-:W4:Y:S01]  /*6f30*/  @P1 SYNCS.PHASECHK.TRANS64.TRYWAIT P0, [R2+URZ+0x40], R3 ;  /* 0x00004003020015a7 */ /* 0x000f2200080011ff */
[----:B------:R-:W-:Y:S01]  /*6f40*/  BSSY B1, `(.L_x_106) ;  /* 0x0000015000017945 */ /* 0x000fe20003800000 */
[----:B----4-:R-:W-:Y:S03]  /*6f50*/  @P1 SEL R110, RZ, 0x1, !P0 ;  /* 0x00000001ff6e1807 */ /* 0x010fe60004000000 */
[----:B------:R-:W-:Y:S05]  /*6f60*/  @!P1 BRA `(.L_x_107) ;  /* 0x0000000000489947 */ /* 0x000fea0003800000 */
[----:B------:R-:W-:Y:S01]  /*6f70*/  ISETP.NE.AND P1, PT, R113, RZ, PT ;  /* 0x000000ff7100720c */ /* 0x000fe20003f25270 */
[----:B------:R-:W-:Y:S01]  /*6f80*/  BSSY B0, `(.L_x_108) ;  /* 0x000000a000007945 */ /* 0x000fe20003800000 */
[----:B------:R-:W-:Y:S11]  /*6f90*/  ISETP.NE.AND P0, PT, R110, RZ, PT ;  /* 0x000000ff6e00720c */ /* 0x000ff60003f05270 */
[----:B------:R-:W-:Y:S04]  /*6fa0*/  @P1 IMAD R111, R111, 0x2000, R96 ;  /* 0x000020006f6f1824 */ /* 0x000fe800078e0260 */
[----:B------:R-:W-:Y:S01]  /*6fb0*/  @P1 IMAD.IADD R4, R81, 0x1, R111 ;  /* 0x0000000151041824 */ /* 0x000fe200078e026f */
[----:B------:R-:W-:Y:S03]  /*6fc0*/  @P1 IADD3 R3, PT, PT, R80, R111, RZ ;  /* 0x0000006f50031210 */ /* 0x000fe60007ffe0ff */
[----:B--2---:R-:W-:Y:S01]  /*6fd0*/  @P1 IMAD.IADD R0, R95, 0x1, R4 ;  /* 0x000000015f001824 */ /* 0x004fe200078e0204 */
[----:B------:R-:W-:Y:S06]  /*6fe0*/  @P0 BRA `(.L_x_109) ;  /* 0x00000000000c0947 */ /* 0x000fec0003800000 */
[----:B------:R-:W-:Y:S04]  /*6ff0*/  SHF.L.U32 R5, R112, 0x1f, RZ ;  /* 0x0000001f70057819 */ /* 0x000fe800000006ff */
[----:B------:R-:W2:Y:S02]  /*7000*/  SYNCS.PHASECHK.TRANS64.TRYWAIT P0, [R2+URZ+0x40], R5 ;  /* 0x00004005020075a7 */ /* 0x000ea400080011ff */
[----:B--2---:R-:W-:Y:S05]  /*7010*/  @!P0 BRA `(.L_x_110) ;  /* 0x00000018003c8947 */ /* 0x004fea0003800000 */
.L_x_109:
[----:B------:R-:W-:Y:S05]  /*7020*/  BSYNC B0 ;  /* 0x0000000000007941 */ /* 0x000fea0003800000 */
.L_x_108:
[----:B------:R-:W-:Y:S11]  /*7030*/  ISETP.NE.AND P0, PT, R113, RZ, PT ;  /* 0x000000ff7100720c */ /* 0x000ff60003f05270 */
[----:B------:R-:W-:Y:S02]  /*7040*/  @!UPT UIADD3 URZ, UPT, UPT, URZ, URZ, URZ ;  /* 0x000000fffffff290 */ /* 0x000fe4000fffe0ff */
[----:B------:R4:W1:Y:S04]  /*7050*/  @P0 LDS.128 R48, [R111] ;  /* 0x000000006f300984 */ /* 0x0008680000000c00 */
[----:B------:R4:W1:Y:S04]  /*7060*/  @P0 LDS.128 R64, [R3+0x20] ;  /* 0x0000200003400984 */ /* 0x0008680000000c00 */
[----:B------:R4:W1:Y:S04]  /*7070*/  @P0 LDS.128 R56, [R4+0x10] ;  /* 0x0000100004380984 */ /* 0x0008680000000c00 */
[----:B------:R4:W1:Y:S02]  /*7080*/  @P0 LDS.128 R72, [R0+0x10] ;  /* 0x0000100000480984 */ /* 0x0008640000000c00 */
.L_x_107:
[----:B------:R-:W-:Y:S05]  /*7090*/  BSYNC B1 ;  /* 0x0000000000017941 */ /* 0x000fea0003800000 */
.L_x_106:
[----:B--2-4-:R-:W-:Y:S05]  /*70a0*/  VIADD R0, R39, 0x20 ;  /* 0x0000002027007836 */ /* 0x014fea0000000000 */
[----:B------:R-:W-:Y:S04]  /*70b0*/  SHF.R.U32.HI R0, RZ, 0x15, R0 ;  /* 0x00000015ff007819 */ /* 0x000fe80000011600 */
[----:B------:R-:W-:Y:S11]  /*70c0*/  LOP3.LUT P0, RZ, R0, 0x3, R85, 0x48, !PT ;  /* 0x0000000300ff7812 */ /* 0x000ff60007804855 */
[----:B------:R-:W-:Y:S02]  /*70d0*/  @!UPT UIADD3 URZ, UPT, UPT, URZ, URZ, URZ ;  /* 0x000000fffffff290 */ /* 0x000fe4000fffe0ff */
[----:B------:R-:W-:Y:S05]  /*70e0*/  @!P0 BRA `(.L_x_111) ;  /* 0x0000000000408947 */ /* 0x000fea0003800000 */
[----:B------:R-:W2:Y:S01]  /*70f0*/  LDCU.64 UR8, c[0x4][0x70] ;  /* 0x01000e00ff0877ac */ /* 0x000ea20008000a00 */
[----:B------:R-:W-:Y:S01]  /*7100*/  MOV R3, 0x0 ;  /* 0x0000000000037802 */ /* 0x000fe20000000f00 */
[----:B------:R-:W-:Y:S02]  /*7110*/  HFMA2 R12, -RZ, RZ, 0, 5.9604644775390625e-08 ;  /* 0x00000001ff0c7431 */ /* 0x000fe400000001ff */
[----:B------:R-:W-:Y:S02]  /*7120*/  IMAD.MOV.U32 R8, RZ, RZ, 0x192 ;  /* 0x00000192ff087424 */ /* 0x000fe400078e00ff */
[----:B------:R-:W-:Y:S01]  /*7130*/  IMAD.MOV.U32 R13, RZ, RZ, RZ ;  /* 0x000000ffff0d7224 */ /* 0x000fe200078e00ff */
[----:B------:R-:W4:Y:S01]  /*7140*/  LDCU.64 UR6, c[0x4][0x78] ;  /* 0x01000f00ff0677ac */ /* 0x000f220008000a00 */
[----:B------:R-:W1:Y:S01]  /*7150*/  LDC.64 R2, c[0x4][R3] ;  /* 0x0100000003027b82 */ /* 0x000e620000000a00 */
[----:B------:R-:W5:Y:S01]  /*7160*/  LDCU.64 UR4, c[0x4][0x10] ;  /* 0x01000200ff0477ac */ /* 0x000f620008000a00 */
[----:B--2---:R-:W-:Y:S01]  /*7170*/  MOV R5, UR9 ;  /* 0x0000000900057c02 */ /* 0x004fe20008000f00 */
[----:B------:R-:W-:Y:S01]  /*7180*/  IMAD.U32 R4, RZ, RZ, UR8 ;  /* 0x00000008ff047e24 */ /* 0x000fe2000f8e00ff */
[----:B----4-:R-:W-:Y:S01]  /*7190*/  MOV R7, UR7 ;  /* 0x0000000700077c02 */ /* 0x010fe20008000f00 */
[----:B------:R-:W-:Y:S01]  /*71a0*/  IMAD.U32 R6, RZ, RZ, UR6 ;  /* 0x00000006ff067e24 */ /* 0x000fe2000f8e00ff */
[----:B-----5:R-:W-:Y:S01]  /*71b0*/  MOV R11, UR5 ;  /* 0x00000005000b7c02 */ /* 0x020fe20008000f00 */
[----:B------:R-:W-:Y:S02]  /*71c0*/  IMAD.U32 R10, RZ, RZ, UR4 ;  /* 0x00000004ff0a7e24 */ /* 0x000fe4000f8e00ff */
[----:B------:R-:W-:Y:S07]  /*71d0*/  LEPC R20, `(.L_x_111) ;  /* 0x000000001014794e */ /* 0x000fee0000000000 */
[----:B-1-3--:R-:W-:Y:S05]  /*71e0*/  CALL.ABS.NOINC R2 ;  /* 0x0000000002007343 */ /* 0x00afea0003c00000 */
.L_x_111:
[----:B------:R-:W-:Y:S01]  /*71f0*/  ISETP.NE.AND P0, PT, R97, RZ, PT ;  /* 0x000000ff6100720c */ /* 0x000fe20003f05270 */
[----:B------:R-:W-:Y:S05]  /*7200*/  WARPSYNC.ALL ;  /* 0x0000000000007948 */ /* 0x000fea0003800000 */
[----:B------:R-:W-:Y:S01]  /*7210*/  R2UR UR4, R39 ;  /* 0x00000000270472ca */ /* 0x000fe200000e0000 */
[----:B------:R-:W-:Y:S01]  /*7220*/  BSSY.RECONVERGENT B0, `(.L_x_112) ;  /* 0x0000091000007945 */ /* 0x000fe20003800200 */
[----:B------:R-:W-:Y:S02]  /*7230*/  R2UR UR5, R108 ;  /* 0x000000006c0572ca */ /* 0x000fe400000e0000 */
[C---:B-1----:R-:W-:Y:S02]  /*7240*/  SHF.L.U32 R40, R48.reuse, 0x10, RZ ;  /* 0x0000001030287819 */ /* 0x042fe400000006ff */
[----:B------:R-:W-:Y:S02]  /*7250*/  LOP3.LUT R42, R48, 0xffff0000, RZ, 0xc0, !PT ;  /* 0xffff0000302a7812 */ /* 0x000fe400078ec0ff */
[C---:B------:R-:W-:Y:S02]  /*7260*/  SHF.L.U32 R43, R49.reuse, 0x10, RZ ;  /* 0x00000010312b7819 */ /* 0x040fe400000006ff */
[----:B------:R-:W-:Y:S02]  /*7270*/  LOP3.LUT R44, R49, 0xffff0000, RZ, 0xc0, !PT ;  /* 0xffff0000312c7812 */ /* 0x000fe400078ec0ff */
[C---:B------:R-:W-:Y:S01]  /*7280*/  SHF.L.U32 R45, R50.reuse, 0x10, RZ ;  /* 0x00000010322d7819 */ /* 0x040fe200000006ff */
[----:B------:R-:W1:Y:S01]  /*7290*/  LDTM.x32 R4, tmem[UR4+0x20] ;  /* 0x00002004000479ee */ /* 0x000e6200082c0000 */
[----:B---3--:R-:W-:Y:S01]  /*72a0*/  LOP3.LUT R46, R50, 0xffff0000, RZ, 0xc0, !PT ;  /* 0xffff0000322e7812 */ /* 0x008fe200078ec0ff */
[----:B------:R-:W-:Y:S01]  /*72b0*/  USHF.L.U32 UR4, UR45, 0xd, URZ ;  /* 0x0000000d2d047899 */ /* 0x000fe200080006ff */
[C---:B------:R-:W-:Y:S01]  /*72c0*/  SHF.L.U32 R47, R51.reuse, 0x10, RZ ;  /* 0x00000010332f7819 */ /* 0x040fe200000006ff */
[----:B------:R-:W-:Y:S01]  /*72d0*/  NOP ;  /* 0x0000000000007918 */ /* 0x000fe20000000000 */
[----:B------:R-:W-:Y:S01]  /*72e0*/  LOP3.LUT R49, R51, 0xffff0000, RZ, 0xc0, !PT ;  /* 0xffff000033317812 */ /* 0x000fe200078ec0ff */
[----:B------:R-:W-:Y:S01]  /*72f0*/  UIADD3 UR5, UPT, UPT, UR5, 0xc0, URZ ;  /* 0x000000c005057890 */ /* 0x000fe2000fffe0ff */
[C---:B------:R-:W-:Y:S02]  /*7300*/  SHF.L.U32 R48, R56.reuse, 0x10, RZ ;  /* 0x0000001038307819 */ /* 0x040fe400000006ff */
[----:B------:R-:W-:Y:S01]  /*7310*/  LOP3.LUT R51, R56, 0xffff0000, RZ, 0xc0, !PT ;  /* 0xffff000038337812 */ /* 0x000fe200078ec0ff */
[----:B------:R-:W-:Y:S01]  /*7320*/  UPRMT UR5, UR54, 0x654, UR5 ;  /* 0x0000065436057896 */ /* 0x000fe20008000005 */
[C---:B------:R-:W-:Y:S02]  /*7330*/  SHF.L.U32 R50, R57.reuse, 0x10, RZ ;  /* 0x0000001039327819 */ /* 0x040fe400000006ff */
[----:B------:R-:W-:Y:S02]  /*7340*/  LOP3.LUT R52, R57, 0xffff0000, RZ, 0xc0, !PT ;  /* 0xffff000039347812 */ /* 0x000fe400078ec0ff */
[----:B------:R-:W-:Y:S02]  /*7350*/  IADD3 R117, PT, PT, R96, UR4, RZ ;  /* 0x0000000460757c10 */ /* 0x000fe4000fffe0ff */
[C---:B------:R-:W-:Y:S02]  /*7360*/  SHF.L.U32 R53, R58.reuse, 0x10, RZ ;  /* 0x000000103a357819 */ /* 0x040fe400000006ff */
[----:B------:R-:W-:Y:S01]  /*7370*/  LOP3.LUT R54, R58, 0xffff0000, RZ, 0xc0, !PT ;  /* 0xffff00003a367812 */ /* 0x000fe200078ec0ff */
[----:B-1----:R-:W-:Y:S01]  /*7380*/  SYNCS.ARRIVE.TRANS64.RED.A1T0 RZ, [UR5], RZ ;  /* 0x000000ffffff79a7 */ /* 0x002fe20008100405 */
[C---:B------:R-:W-:Y:S02]  /*7390*/  SHF.L.U32 R55, R59.reuse, 0x10, RZ ;  /* 0x000000103b377819 */ /* 0x040fe400000006ff */
[----:B------:R-:W-:Y:S01]  /*73a0*/  LOP3.LUT R56, R59, 0xffff0000, RZ, 0xc0, !PT ;  /* 0xffff00003b387812 */ /* 0x000fe200078ec0ff */
[C---:B------:R-:W-:Y:S01]  /*73b0*/  FMUL R4, R38.reuse, R4 ;  /* 0x0000000426047220 */ /* 0x040fe20000400000 */
[----:B------:R-:W-:Y:S01]  /*73c0*/  IADD3 R116, PT, PT, R81, R117, RZ ;  /* 0x0000007551747210 */ /* 0x000fe20007ffe0ff */
[----:B------:R-:W-:Y:S01]  /*73d0*/  FMUL R5, R38, R5 ;  /* 0x0000000526057220 */ /* 0x000fe20000400000 */
[----:B------:R-:W-:Y:S01]  /*73e0*/  SHF.L.U32 R57, R64, 0x10, RZ ;  /* 0x0000001040397819 */ /* 0x000fe200000006ff */
[----:B------:R-:W-:Y:S01]  /*73f0*/  FMUL R6, R38, R6 ;  /* 0x0000000626067220 */ /* 0x000fe20000400000 */
[----:B------:R-:W-:Y:S01]  /*7400*/  IADD3 R117, PT, PT, R80, R117, RZ ;  /* 0x0000007550757210 */ /* 0x000fe20007ffe0ff */
[----:B------:R-:W-:Y:S01]  /*7410*/  FMUL R7, R38, R7 ;  /* 0x0000000726077220 */ /* 0x000fe20000400000 */
[----:B------:R-:W-:Y:S01]  /*7420*/  LOP3.LUT R58, R64, 0xffff0000, RZ, 0xc0, !PT ;  /* 0xffff0000403a7812 */ /* 0x000fe200078ec0ff */
[----:B------:R-:W-:Y:S01]  /*7430*/  FFMA R4, R41, R40, R4 ;  /* 0x0000002829047223 */ /* 0x000fe20000000004 */
[C---:B------:R-:W-:Y:S01]  /*7440*/  SHF.L.U32 R59, R65.reuse, 0x10, RZ ;  /* 0x00000010413b7819 */ /* 0x040fe200000006ff */
[----:B------:R-:W-:Y:S01]  /*7450*/  FMUL R8, R38, R8 ;  /* 0x0000000826087220 */ /* 0x000fe20000400000 */
[----:B------:R-:W-:Y:S01]  /*7460*/  LOP3.LUT R60, R65, 0xffff0000, RZ, 0xc0, !PT ;  /* 0xffff0000413c7812 */ /* 0x000fe200078ec0ff */
[C---:B------:R-:W-:Y:S01]  /*7470*/  FFMA R5, R41.reuse, R42, R5 ;  /* 0x0000002a29057223 */ /* 0x040fe20000000005 */
[----:B------:R-:W-:Y:S01]  /*7480*/  SHF.L.U32 R61, R66, 0x10, RZ ;  /* 0x00000010423d7819 */ /* 0x000fe200000006ff */
[----:B------:R-:W-:Y:S01]  /*7490*/  FFMA R6, R41, R43, R6 ;  /* 0x0000002b29067223 */ /* 0x000fe20000000006 */
[----:B------:R-:W-:Y:S01]  /*74a0*/  IADD3 R118, PT, PT, R95, R116, RZ ;  /* 0x000000745f767210 */ /* 0x000fe20007ffe0ff */
[----:B------:R-:W-:Y:S01]  /*74b0*/  FFMA R7, R41, R44, R7 ;  /* 0x0000002c29077223 */ /* 0x000fe20000000007 */
[----:B------:R-:W-:Y:S01]  /*74c0*/  F2FP.BF16.F32.PACK_AB R80, R5, R4 ;  /* 0x000000040550723e */ /* 0x000fe200000010ff */
[----:B------:R-:W-:Y:S01]  /*74d0*/  FFMA R8, R41, R45, R8 ;  /* 0x0000002d29087223 */ /* 0x000fe20000000008 */
[C---:B------:R-:W-:Y:S01]  /*74e0*/  FMUL R9, R38.reuse, R9 ;  /* 0x0000000926097220 */ /* 0x040fe20000400000 */
[C---:B------:R-:W-:Y:S01]  /*74f0*/  FMUL R0, R38.reuse, R10 ;  /* 0x0000000a26007220 */ /* 0x040fe20000400000 */
[----:B------:R-:W-:Y:S01]  /*7500*/  F2FP.BF16.F32.PACK_AB R81, R7, R6 ;  /* 0x000000060751723e */ /* 0x000fe200000010ff */
[----:B------:R-:W-:Y:S01]  /*7510*/  FMUL R2, R38, R11 ;  /* 0x0000000b26027220 */ /* 0x000fe20000400000 */
[C---:B------:R-:W-:Y:S01]  /*7520*/  FFMA R9, R41.reuse, R46, R9 ;  /* 0x0000002e29097223 */ /* 0x040fe20000000009 */
[C---:B------:R-:W-:Y:S01]  /*7530*/  FFMA R0, R41.reuse, R47, R0 ;  /* 0x0000002f29007223 */ /* 0x040fe20000000000 */
[----:B------:R-:W-:Y:S01]  /*7540*/  LOP3.LUT R62, R66, 0xffff0000, RZ, 0xc0, !PT ;  /* 0xffff0000423e7812 */ /* 0x000fe200078ec0ff */
[----:B------:R-:W-:Y:S01]  /*7550*/  FFMA R2, R41, R49, R2 ;  /* 0x0000003129027223 */ /* 0x000fe20000000002 */
[C---:B------:R-:W-:Y:S01]  /*7560*/  FMUL R3, R38.reuse, R12 ;  /* 0x0000000c26037220 */ /* 0x040fe20000400000 */
[----:B------:R-:W-:Y:S01]  /*7570*/  F2FP.BF16.F32.PACK_AB R82, R9, R8 ;  /* 0x000000080952723e */ /* 0x000fe200000010ff */
[C---:B------:R-:W-:Y:S01]  /*7580*/  FMUL R10, R38.reuse, R13 ;  /* 0x0000000d260a7220 */ /* 0x040fe20000400000 */
[----:B------:R-:W-:Y:S01]  /*7590*/  FMUL R11, R38, R14 ;  /* 0x0000000e260b7220 */ /* 0x000fe20000400000 */
[----:B------:R-:W-:Y:S01]  /*75a0*/  F2FP.BF16.F32.PACK_AB R83, R2, R0 ;  /* 0x000000000253723e */ /* 0x000fe200000010ff */
[C---:B------:R-:W-:Y:S01]  /*75b0*/  FFMA R3, R41.reuse, R48, R3 ;  /* 0x0000003029037223 */ /* 0x040fe20000000003 */
[----:B------:R-:W-:Y:S01]  /*75c0*/  FFMA R10, R41, R51, R10 ;  /* 0x00000033290a7223 */ /* 0x000fe2000000000a */
[C---:B------:R-:W-:Y:S01]  /*75d0*/  FMUL R15, R38.reuse, R15 ;  /* 0x0000000f260f7220 */ /* 0x040fe20000400000 */
[C---:B------:R-:W-:Y:S01]  /*75e0*/  FMUL R12, R38.reuse, R16 ;  /* 0x00000010260c7220 */ /* 0x040fe20000400000 */
[----:B------:R1:W-:Y:S01]  /*75f0*/  STS.128 [R96+UR4], R80 ;  /* 0x0000005060007988 */ /* 0x0003e20008000c04 */
[C---:B------:R-:W-:Y:S01]  /*7600*/  SHF.L.U32 R63, R67.reuse, 0x10, RZ ;  /* 0x00000010433f7819 */ /* 0x040fe200000006ff */
[----:B------:R-:W-:Y:S01]  /*7610*/  FMUL R13, R38, R17 ;  /* 0x00000011260d7220 */ /* 0x000fe20000400000 */
[----:B------:R-:W-:Y:S01]  /*7620*/  LOP3.LUT R64, R67, 0xffff0000, RZ, 0xc0, !PT ;  /* 0xffff000043407812 */ /* 0x000fe200078ec0ff */
[C---:B------:R-:W-:Y:S01]  /*7630*/  FFMA R11, R41.reuse, R50, R11 ;  /* 0x00000032290b7223 */ /* 0x040fe2000000000b */
[----:B------:R-:W-:Y:S01]  /*7640*/  SHF.L.U32 R65, R72, 0x10, RZ ;  /* 0x0000001048417819 */ /* 0x000fe200000006ff */
[C---:B------:R-:W-:Y:S01]  /*7650*/  FFMA R15, R41.reuse, R52, R15 ;  /* 0x00000034290f7223 */ /* 0x040fe2000000000f */
[----:B------:R-:W-:Y:S01]  /*7660*/  F2FP.BF16.F32.PACK_AB R104, R10, R3 ;  /* 0x000000030a68723e */ /* 0x000fe200000010ff */
[C---:B------:R-:W-:Y:S01]  /*7670*/  FFMA R12, R41.reuse, R53, R12 ;  /* 0x00000035290c7223 */ /* 0x040fe2000000000c */
[C---:B------:R-:W-:Y:S01]  /*7680*/  FFMA R13, R41.reuse, R54, R13 ;  /* 0x00000036290d7223 */ /* 0x040fe2000000000d */
[C---:B------:R-:W-:Y:S01]  /*7690*/  FMUL R14, R38.reuse, R18 ;  /* 0x00000012260e7220 */ /* 0x040fe20000400000 */
[C---:B------:R-:W-:Y:S01]  /*76a0*/  FMUL R19, R38.reuse, R19 ;  /* 0x0000001326137220 */ /* 0x040fe20000400000 */
[C---:B------:R-:W-:Y:S01]  /*76b0*/  FMUL R16, R38.reuse, R20 ;  /* 0x0000001426107220 */ /* 0x040fe20000400000 */
[C---:B------:R-:W-:Y:S01]  /*76c0*/  FMUL R17, R38.reuse, R21 ;  /* 0x0000001526117220 */ /* 0x040fe20000400000 */
[C---:B------:R-:W-:Y:S01]  /*76d0*/  FFMA R14, R41.reuse, R55, R14 ;  /* 0x00000037290e7223 */ /* 0x040fe2000000000e */
        /* <DEDUP_REMOVED lines=9> */
[----:B------:R-:W-:Y:S01]  /*7770*/  FFMA R23, R41, R60, R23 ;  /* 0x0000003c29177223 */ /* 0x000fe20000000017 */
[C---:B------:R-:W-:Y:S01]  /*7780*/  FMUL R27, R38.reuse, R27 ;  /* 0x0000001b261b7220 */ /* 0x040fe20000400000 */
[----:B------:R-:W-:Y:S01]  /*7790*/  F2FP.BF16.F32.PACK_AB R105, R15, R11 ;  /* 0x0000000b0f69723e */ /* 0x000fe200000010ff */
[----:B------:R-:W-:Y:S01]  /*77a0*/  FFMA R20, R41, R61, R20 ;  /* 0x0000003d29147223 */ /* 0x000fe20000000014 */
[----:B------:R-:W-:Y:S01]  /*77b0*/  F2FP.BF16.F32.PACK_AB R106, R13, R12 ;  /* 0x0000000c0d6a723e */ /* 0x000fe200000010ff */
[----:B------:R-:W-:Y:S01]  /*77c0*/  FMUL R24, R38, R28 ;  /* 0x0000001c26187220 */ /* 0x000fe20000400000 */
[----:B------:R-:W-:Y:S01]  /*77d0*/  F2FP.BF16.F32.PACK_AB R107, R19, R14 ;  /* 0x0000000e136b723e */ /* 0x000fe200000010ff */
[----:B------:R-:W-:Y:S01]  /*77e0*/  FFMA R21, R41, R62, R21 ;  /* 0x0000003e29157223 */ /* 0x000fe20000000015 */
[----:B------:R-:W-:Y:S01]  /*77f0*/  LOP3.LUT R66, R72, 0xffff0000, RZ, 0xc0, !PT ;  /* 0xffff000048427812 */ /* 0x000fe200078ec0ff */
[C---:B------:R-:W-:Y:S01]  /*7800*/  FMUL R25, R38.reuse, R29 ;  /* 0x0000001d26197220 */ /* 0x040fe20000400000 */
[----:B------:R-:W-:Y:S01]  /*7810*/  SHF.L.U32 R67, R73, 0x10, RZ ;  /* 0x0000001049437819 */ /* 0x000fe200000006ff */
[----:B------:R1:W-:Y:S01]  /*7820*/  STS.128 [R116+0x10], R104 ;  /* 0x0000106874007388 */ /* 0x0003e20000000c00 */
[----:B------:R-:W-:Y:S01]  /*7830*/  FFMA R22, R41, R63, R22 ;  /* 0x0000003f29167223 */ /* 0x000fe20000000016 */
[----:B------:R-:W-:Y:S01]  /*7840*/  LOP3.LUT R68, R73, 0xffff0000, RZ, 0xc0, !PT ;  /* 0xffff000049447812 */ /* 0x000fe200078ec0ff */
[----:B------:R-:W-:Y:S01]  /*7850*/  FMUL R26, R38, R30 ;  /* 0x0000001e261a7220 */ /* 0x000fe20000400000 */
[C---:B------:R-:W-:Y:S01]  /*7860*/  FFMA R27, R41.reuse, R64, R27 ;  /* 0x00000040291b7223 */ /* 0x040fe2000000001b */
[----:B------:R-:W-:Y:S01]  /*7870*/  SHF.L.U32 R69, R74, 0x10, RZ ;  /* 0x000000104a457819 */ /* 0x000fe200000006ff */
[----:B------:R-:W-:Y:S01]  /*7880*/  FMUL R31, R38, R31 ;  /* 0x0000001f261f7220 */ /* 0x000fe20000400000 */
[C---:B------:R-:W-:Y:S01]  /*7890*/  FFMA R24, R41.reuse, R65, R24 ;  /* 0x0000004129187223 */ /* 0x040fe20000000018 */
[----:B------:R-:W-:Y:S01]  /*78a0*/  LOP3.LUT R70, R74, 0xffff0000, RZ, 0xc0, !PT ;  /* 0xffff00004a467812 */ /* 0x000fe200078ec0ff */
[C---:B------:R-:W-:Y:S01]  /*78b0*/  FMUL R28, R38.reuse, R32 ;  /* 0x00000020261c7220 */ /* 0x040fe20000400000 */
[----:B------:R-:W-:Y:S01]  /*78c0*/  FFMA R25, R41, R66, R25 ;  /* 0x0000004229197223 */ /* 0x000fe20000000019 */
[----:B------:R-:W-:Y:S01]  /*78d0*/  SHF.L.U32 R71, R75, 0x10, RZ ;  /* 0x000000104b477819 */ /* 0x000fe200000006ff */
[C---:B------:R-:W-:Y:S01]  /*78e0*/  FMUL R29, R38.reuse, R33 ;  /* 0x00000021261d7220 */ /* 0x040fe20000400000 */
[----:B------:R-:W-:Y:S01]  /*78f0*/  FFMA R26, R41, R67, R26 ;  /* 0x00000043291a7223 */ /* 0x000fe2000000001a */
[----:B------:R-:W-:Y:S01]  /*7900*/  LOP3.LUT R72, R75, 0xffff0000, RZ, 0xc0, !PT ;  /* 0xffff00004b487812 */ /* 0x000fe200078ec0ff */
        /* <DEDUP_REMOVED lines=8> */
[----:B------:R-:W-:Y:S01]  /*7990*/  FFMA R30, R41, R71, R30 ;  /* 0x00000047291e7223 */ /* 0x000fe2000000001e */
[----:B------:R-:W-:Y:S01]  /*79a0*/  F2FP.BF16.F32.PACK_AB R111, R27, R22 ;  /* 0x000000161b6f723e */ /* 0x000fe200000010ff */
[----:B------:R-:W-:Y:S01]  /*79b0*/  FFMA R35, R41, R72, R35 ;  /* 0x0000004829237223 */ /* 0x000fe20000000023 */
[----:B------:R-:W-:Y:S02]  /*79c0*/  F2FP.BF16.F32.PACK_AB R112, R25, R24 ;  /* 0x000000181970723e */ /* 0x000fe400000010ff */
[----:B------:R-:W-:Y:S01]  /*79d0*/  F2FP.BF16.F32.PACK_AB R113, R31, R26 ;  /* 0x0000001a1f71723e */ /* 0x000fe200000010ff */
[----:B------:R1:W-:Y:S01]  /*79e0*/  STS.128 [R117+0x20], R108 ;  /* 0x0000206c75007388 */ /* 0x0003e20000000c00 */
        /* <DEDUP_REMOVED lines=12> */
[----:B------:R-:W-:Y:S02]  /*7ab0*/  UIADD3 UR9, UPT, UPT, UR49, 0x20, URZ ;  /* 0x0000002031097890 */ /* 0x000fe4000fffe0ff */
[----:B------:R-:W-:Y:S02]  /*7ac0*/  UIADD3 UR8, UPT, UPT, UR47, 0x200, UR4 ;  /* 0x000002002f087890 */ /* 0x000fe4000fffe004 */
[----:B--2---:R-:W-:Y:S03]  /*7ad0*/  UIADD3 UR6, UP0, UPT, UR10, 0x680, URZ ;  /* 0x000006800a067890 */ /* 0x004fe6000ff1e0ff */
[----:B------:R-:W-:Y:S01]  /*7ae0*/  UMOV UR10, UR50 ;  /* 0x00000032000a7c82 */ /* 0x000fe20008000000 */
[----:B------:R-:W-:Y:S03]  /*7af0*/  UIADD3.X UR7, UPT, UPT, URZ, UR11, URZ, UP0, !UPT ;  /* 0x0000000bff077290 */ /* 0x000fe600087fe4ff */
[----:B------:R-:W-:Y:S06]  /*7b00*/  UMOV UR11, UR36 ;  /* 0x00000024000b7c82 */ /* 0x000fec0008000000 */
[----:B------:R2:W-:Y:S02]  /*7b10*/  UTMASTG.3D [UR8], [UR6] ;  /* 0x00000008060073b5 */ /* 0x0005e40008010000 */
[----:B--2---:R0:W-:Y:S02]  /*7b20*/  UTMACMDFLUSH ;  /* 0x00000000000079b7 */ /* 0x0041e40000000000 */
.L_x_113:
[----:B------:R-:W-:Y:S05]  /*7b30*/  BSYNC.RECONVERGENT B0 ;  /* 0x0000000000007941 */ /* 0x000fea0003800200 */
.L_x_112:
[----:B------:R-:W-:Y:S01]  /*7b40*/  UIADD3 UR4, UPT, UPT, UR45, 0x1, URZ ;  /* 0x000000012d047890 */ /* 0x000fe2000fffe0ff */
[----:B------:R-:W-:Y:S03]  /*7b50*/  BSSY.RECONVERGENT B0, `(.L_x_114) ;  /* 0x0000008000007945 */ /* 0x000fe60003800200 */
[----:B------:R-:W-:Y:S04]  /*7b60*/  UISETP.NE.AND UP0, UPT, UR4, 0x3, UPT ;  /* 0x000000030400788c */ /* 0x000fe8000bf05270 */
[----:B------:R-:W-:Y:S02]  /*7b70*/  UISETP.EQ.XOR UP1, UPT, UR44, 0x3, !UP0 ;  /* 0x000000032c00788c */ /* 0x000fe4000c722a70 */
[----:B------:R-:W-:Y:S02]  /*7b80*/  USEL UR46, UR4, URZ, UP0 ;  /* 0x000000ff042e7287 */ /* 0x000fe40008000000 */
[----:B------:R-:W-:Y:S04]  /*7b90*/  USEL UR5, URZ, 0x1, !UP1 ;  /* 0x00000001ff057887 */ /* 0x000fe8000c800000 */
[----:B------:R-:W-:Y:S01]  /*7ba0*/  ULOP3.LUT UR55, UR55, UR5, URZ, 0x3c, !UPT ;  /* 0x0000000537377292 */ /* 0x000fe2000f8e3cff */
[----:B------:R-:W-:Y:S11]  /*7bb0*/  @P0 BRA `(.L_x_115) ;  /* 0x0000000000040947 */ /* 0x000ff60003800000 */
[----:B------:R-:W-:Y:S04]  /*7bc0*/  DEPBAR.LE SB0, 0x1 ;  /* 0x000080400000791a */ /* 0x000fe80000000000 */
.L_x_115:
[----:B------:R-:W-:Y:S05]  /*7bd0*/  BSYNC.RECONVERGENT B0 ;  /* 0x0000000000007941 */ /* 0x000fea0003800200 */
.L_x_114:
[----:B------:R-:W-:Y:S01]  /*7be0*/  BAR.SYNC.DEFER_BLOCKING 0x1, 0x80 ;  /* 0x0042000000007b1d */ /* 0x000fe20000010000 */
[----:B------:R-:W-:Y:S01]  /*7bf0*/  UISETP.NE.AND UP0, UPT, UR53, -0x2, UPT ;  /* 0xfffffffe3500788c */ /* 0x000fe2000bf05270 */
[----:B------:R-:W-:Y:S08]  /*7c00*/  IADD3 R0, PT, PT, R36, 0x1, RZ ;  /* 0x0000000124007810 */ /* 0x000ff00007ffe0ff */
[----:B------:R-:W-:Y:S05]  /*7c10*/  BRA.U !UP0, `(.L_x_116) ;  /* 0x0000000108287547 */ /* 0x000fea000b800000 */
[----:B------:R-:W-:Y:S01]  /*7c20*/  ISETP.NE.AND P0, PT, R103, RZ, PT ;  /* 0x000000ff6700720c */ /* 0x000fe20003f05270 */
[----:B------:R-:W-:Y:S01]  /*7c30*/  IMAD.U32 R3, RZ, RZ, UR52 ;  /* 0x00000034ff037e24 */ /* 0x000fe2000f8e00ff */
[----:B------:R-:W-:Y:S01]  /*7c40*/  UIADD3 UR4, UPT, UPT, UR52, 0x1, URZ ;  /* 0x0000000134047890 */ /* 0x000fe2000fffe0ff */
[----:B------:R-:W-:Y:S03]  /*7c50*/  IMAD.U32 R2, RZ, RZ, UR54 ;  /* 0x00000036ff027e24 */ /* 0x000fe6000f8e00ff */
[----:B------:R-:W-:Y:S04]  /*7c60*/  UISETP.NE.AND UP0, UPT, UR4, 0x3, UPT ;  /* 0x000000030400788c */ /* 0x000fe8000bf05270 */
[----:B------:R-:W-:Y:S03]  /*7c70*/  USEL UR52, UR4, URZ, UP0 ;  /* 0x000000ff04347287 */ /* 0x000fe60008000000 */
[----:B------:R-:W-:Y:S05]  /*7c80*/  @P0 LEA R3, R3, UR47, 0x3 ;  /* 0x0000002f03030c11 */ /* 0x000fea000f8e18ff */
[----:B------:R-:W-:Y:S05]  /*7c90*/  @P0 VIADD R3, R3, 0x58 ;  /* 0x0000005803030836 */ /* 0x000fea0000000000 */
[----:B------:R-:W-:Y:S04]  /*7ca0*/  @P0 PRMT R2, R2, 0x654, R3 ;  /* 0x0000065402020816 */ /* 0x000fe80000000003 */
[----:B------:R2:W-:Y:S03]  /*7cb0*/  @P0 SYNCS.ARRIVE.TRANS64.RED.A1T0 RZ, [R2+URZ], RZ ;  /* 0x000000ff02ff09a7 */ /* 0x0005e600081004ff */
.L_x_116:
[----:B------:R-:W-:Y:S01]  /*7cc0*/  R2UR UR6, R102 ;  /* 0x00000000660672ca */ /* 0x000fe200000e0000 */
[----:B------:R-:W-:Y:S01]  /*7cd0*/  UIADD3 UR53, UPT, UPT, UR53, 0x2, URZ ;  /* 0x0000000235357890 */ /* 0x000fe2000fffe0ff */
[----:B------:R-:W-:Y:S02]  /*7ce0*/  R2UR UR5, R86 ;  /* 0x00000000560572ca */ /* 0x000fe400000e0000 */
[----:B------:R-:W-:Y:S02]  /*7cf0*/  R2UR UR4, R87 ;  /* 0x00000000570472ca */ /* 0x000fe400000e0000 */
[----:B------:R-:W-:Y:S02]  /*7d00*/  R2UR UR36, R100 ;  /* 0x00000000642472ca */ /* 0x000fe400000e0000 */
[----:B------:R-:W-:Y:S02]  /*7d10*/  ISETP.NE.AND P0, PT, R90, 0x2, PT ;  /* 0x000000025a00780c */ /* 0x000fe40003f05270 */
[----:B------:R-:W-:Y:S02]  /*7d20*/  ISETP.NE.AND P1, PT, R0, 0x4, PT ;  /* 0x000000040000780c */ /* 0x000fe40003f25270 */
[----:B--2---:R-:W-:Y:S01]  /*7d30*/  SEL R2, RZ, 0x1, P0 ;  /* 0x00000001ff027807 */ /* 0x004fe20000000000 */
[----:B------:R-:W-:Y:S01]  /*7d40*/  UISETP.NE.AND UP0, UPT, UR6, URZ, UPT ;  /* 0x000000ff0600728c */ /* 0x000fe2000bf05270 */
[----:B------:R-:W-:Y:S01]  /*7d50*/  SEL R3, RZ, 0x1, P1 ;  /* 0x00000001ff037807 */ /* 0x000fe20000800000 */
[----:B------:R-:W-:Y:S01]  /*7d60*/  UIADD3 UR26, UPT, UPT, UR37, UR5, URZ ;  /* 0x00000005251a7290 */ /* 0x000fe2000fffe0ff */
[----:B------:R-:W-:Y:S01]  /*7d70*/  LOP3.LUT R93, R93, R2, RZ, 0x3c, !PT ;  /* 0x000000025d5d7212 */ /* 0x000fe200078e3cff */
[----:B------:R-:W-:Y:S01]  /*7d80*/  UIADD3 UR25, UPT, UPT, UR38, UR4, URZ ;  /* 0x0000000426197290 */ /* 0x000fe2000fffe0ff */
[----:B------:R-:W-:Y:S02]  /*7d90*/  LOP3.LUT R94, R94, R3, RZ, 0x3c, !PT ;  /* 0x000000035e5e7212 */ /* 0x000fe400078e3cff */
[----:B------:R-:W-:Y:S02]  /*7da0*/  SEL R90, R90, RZ, P0 ;  /* 0x000000ff5a5a7207 */ /* 0x000fe40000000000 */
[----:B------:R-:W-:Y:S01]  /*7db0*/  SEL R36, R0, RZ, P1 ;  /* 0x000000ff00247207 */ /* 0x000fe20000800000 */
[----:B------:R-:W-:Y:S06]  /*7dc0*/  BRA.U UP0, `(.L_x_117) ;  /* 0xffffffd5007c7547 */ /* 0x000fec000b83ffff */
[----:B------:R-:W-:-:S13]  /*7dd0*/  R2UR UR4, R88 ;  /* 0x00000000580472ca */ /* 0x000fda00000e0000 */
[----:B------:R-:W-:-:S09]  /*7de0*/  UISETP.NE.AND UP0, UPT, UR4, URZ, UPT ;  /* 0x000000ff0400728c */ /* 0x000fd2000bf05270 */
[----:B------:R-:W-:Y:S05]  /*7df0*/  BRA.U !UP0, `(.L_x_118) ;  /* 0x0000000108487547 */ /* 0x000fea000b800000 */
[----:B------:R-:W2:Y:S02]  /*7e00*/  LDCU.64 UR4, c[0x0][0x890] ;  /* 0x00011200ff0477ac */ /* 0x000ea40008000a00 */
[----:B--2---:R-:W-:-:S04]  /*7e10*/  UISETP.NE.U32.AND UP0, UPT, UR4, URZ, UPT ;  /* 0x000000ff0400728c */ /* 0x004fc8000bf05070 */
[----:B------:R-:W-:-:S09]  /*7e20*/  UISETP.NE.AND.EX UP0, UPT, UR5, URZ, UPT, UP0 ;  /* 0x000000ff0500728c */ /* 0x000fd2000bf05300 */
[----:B------:R-:W-:Y:S05]  /*7e30*/  BRA.U UP0, `(.L_x_119) ;  /* 0x00000001000c7547 */ /* 0x000fea000b800000 */
[----:B------:R-:W-:-:S13]  /*7e40*/  FSETP.NEU.AND P0, PT, R41, RZ, PT ;  /* 0x000000ff2900720b */ /* 0x000fda0003f0d000 */
[----:B------:R-:W-:Y:S05]  /*7e50*/  @!P0 EXIT ;  /* 0x000000000000894d */ /* 0x000fea0003800000 */
[----:B------:R-:W-:Y:S05]  /*7e60*/  BRA `(.L_x_118) ;  /* 0x00000000002c7947 */ /* 0x000fea0003800000 */
.L_x_119:
[----:B------:R-:W-:Y:S01]  /*7e70*/  ISETP.NE.AND P0, PT, R89, RZ, PT ;  /* 0x000000ff5900720c */ /* 0x000fe20003f05270 */
[----:B------:R-:W-:-:S12]  /*7e80*/  BSSY.RECONVERGENT B0, `(.L_x_118) ;  /* 0x0000009000007945 */ /* 0x000fd80003800200 */
[----:B------:R-:W-:Y:S05]  /*7e90*/  @P0 BRA `(.L_x_120) ;  /* 0x0000000000140947 */ /* 0x000fea0003800000 */
[----:B------:R-:W2:Y:S02]  /*7ea0*/  LDCU.64 UR4, c[0x0][0x888] ;  /* 0x00011100ff0477ac */ /* 0x000ea40008000a00 */
[----:B--2---:R-:W-:-:S04]  /*7eb0*/  ISETP.NE.U32.AND P0, PT, RZ, UR4, PT ;  /* 0x00000004ff007c0c */ /* 0x004fc8000bf05070 */
[----:B------:R-:W-:-:S13]  /*7ec0*/  ISETP.NE.AND.EX P0, PT, RZ, UR5, PT, P0 ;  /* 0x00000005ff007c0c */ /* 0x000fda000bf05300 */
[----:B------:R-:W-:Y:S05]  /*7ed0*/  @!P0 EXIT ;  /* 0x000000000000894d */ /* 0x000fea0003800000 */
[----:B------:R-:W-:Y:S05]  /*7ee0*/  BRA `(.L_x_121) ;  /* 0x0000000000087947 */ /* 0x000fea0003800000 */
.L_x_120:
[----:B------:R-:W-:-:S13]  /*7ef0*/  FSETP.NEU.AND P0, PT, R41, RZ, PT ;  /* 0x000000ff2900720b */ /* 0x000fda0003f0d000 */
[----:B------:R-:W-:Y:S05]  /*7f00*/  @!P0 EXIT ;  /* 0x000000000000894d */ /* 0x000fea0003800000 */
.L_x_121:
[----:B------:R-:W-:Y:S05]  /*7f10*/  BSYNC.RECONVERGENT B0 ;  /* 0x0000000000007941 */ /* 0x000fea0003800200 */
.L_x_118:
[----:B------:R-:W-:Y:S01]  /*7f20*/  ULEA UR4, UR52, UR47, 0x3 ;  /* 0x0000002f34047291 */ /* 0x000fe2000f8e18ff */
[----:B------:R-:W-:-:S04]  /*7f30*/  DEPBAR.LE SB0, 0x0 ;  /* 0x000080000000791a */ /* 0x000fc80000000000 */
[----:B------:R-:W-:-:S04]  /*7f40*/  UIADD3 UR4, UPT, UPT, UR4, 0x58, URZ ;  /* 0x0000005804047890 */ /* 0x000fc8000fffe0ff */
[----:B------:R-:W-:-:S09]  /*7f50*/  UPRMT UR4, UR54, 0x654, UR4 ;  /* 0x0000065436047896 */ /* 0x000fd20008000004 */
[----:B------:R-:W-:Y:S01]  /*7f60*/  SYNCS.ARRIVE.TRANS64.RED.A1T0 RZ, [UR4], RZ ;  /* 0x000000ffffff79a7 */ /* 0x000fe20008100404 */
[----:B------:R-:W-:Y:S05]  /*7f70*/  EXIT ;  /* 0x000000000000794d */ /* 0x000fea0003800000 */
.L_x_24:
[----:B--2---:R2:W3:Y:S02]  /*7f80*/  SYNCS.PHASECHK.TRANS64.TRYWAIT P0, [R3+URZ+0xf0], R2 ;  /* 0x0000f002030075a7 */ /* 0x0044e400080011ff */
[----:B---3--:R-:W-:Y:S05]  /*7f90*/  @!P0 NANOSLEEP.SYNCS 0x989680 ;  /* 0x009896800000895d */ /* 0x008fea0003900000 */
[----:B------:R-:W3:Y:S02]  /*7fa0*/  @!P0 SYNCS.PHASECHK.TRANS64 P0, [R3+URZ+0xf0], R2 ;  /* 0x0000f002030085a7 */ /* 0x000ee400080010ff */
[----:B---3--:R-:W-:Y:S05]  /*7fb0*/  @!P0 BRA `(.L_x_24) ;  /* 0xfffffffc00f08947 */ /* 0x008fea000383ffff */
[----:B------:R-:W-:Y:S05]  /*7fc0*/  BRA `(.L_x_122) ;  /* 0xffffff9800387947 */ /* 0x000fea000383ffff */
.L_x_27:
[----:B-1----:R-:W-:-:S07]  /*7fd0*/  MOV R0, UR33 ;  /* 0x0000002100007c02 */ /* 0x002fce0008000f00 */
.L_x_123:
[----:B-1----:R1:W2:Y:S02]  /*7fe0*/  SYNCS.PHASECHK.TRANS64.TRYWAIT P0, [R0+URZ+0x20], R3 ;  /* 0x00002003000075a7 */ /* 0x0022a400080011ff */
[----:B--2---:R-:W-:Y:S05]  /*7ff0*/  @!P0 NANOSLEEP.SYNCS 0x989680 ;  /* 0x009896800000895d */ /* 0x004fea0003900000 */
[----:B------:R-:W2:Y:S02]  /*8000*/  @!P0 SYNCS.PHASECHK.TRANS64 P0, [R0+URZ+0x20], R3 ;  /* 0x00002003000085a7 */ /* 0x000ea400080010ff */
[----:B--2---:R-:W-:Y:S05]  /*8010*/  @!P0 BRA `(.L_x_123) ;  /* 0xfffffffc00f08947 */ /* 0x004fea000383ffff */
[----:B------:R-:W-:Y:S05]  /*8020*/  BRA `(.L_x_26) ;  /* 0xffffff9800807947 */ /* 0x000fea000383ffff */
.L_x_34:
[----:B-1----:R-:W-:-:S07]  /*8030*/  MOV R0, UR33 ;  /* 0x0000002100007c02 */ /* 0x002fce0008000f00 */
.L_x_124:
[----:B-1----:R1:W2:Y:S02]  /*8040*/  SYNCS.PHASECHK.TRANS64.TRYWAIT P0, [R0+URZ+0x20], R3 ;  /* 0x00002003000075a7 */ /* 0x0022a400080011ff */
[----:B--2---:R-:W-:Y:S05]  /*8050*/  @!P0 NANOSLEEP.SYNCS 0x989680 ;  /* 0x009896800000895d */ /* 0x004fea0003900000 */
[----:B------:R-:W2:Y:S02]  /*8060*/  @!P0 SYNCS.PHASECHK.TRANS64 P0, [R0+URZ+0x20], R3 ;  /* 0x00002003000085a7 */ /* 0x000ea400080010ff */
[----:B--2---:R-:W-:Y:S05]  /*8070*/  @!P0 BRA `(.L_x_124) ;  /* 0xfffffffc00f08947 */ /* 0x004fea000383ffff */
[----:B------:R-:W-:Y:S05]  /*8080*/  BRA `(.L_x_33) ;  /* 0xffffff9c00747947 */ /* 0x000fea000383ffff */
.L_x_39:
[----:B-1----:R1:W2:Y:S02]  /*8090*/  SYNCS.PHASECHK.TRANS64.TRYWAIT P0, [R3+URZ+0x80], R0 ;  /* 0x00008000030075a7 */ /* 0x0022a400080011ff */
[----:B--2---:R-:W-:Y:S05]  /*80a0*/  @!P0 NANOSLEEP.SYNCS 0x989680 ;  /* 0x009896800000895d */ /* 0x004fea0003900000 */
[----:B------:R-:W2:Y:S02]  /*80b0*/  @!P0 SYNCS.PHASECHK.TRANS64 P0, [R3+URZ+0x80], R0 ;  /* 0x00008000030085a7 */ /* 0x000ea400080010ff */
[----:B--2---:R-:W-:Y:S05]  /*80c0*/  @!P0 BRA `(.L_x_39) ;  /* 0xfffffffc00f08947 */ /* 0x004fea000383ffff */
[----:B------:R-:W-:Y:S05]  /*80d0*/  BRA `(.L_x_125) ;  /* 0xffffffa000487947 */ /* 0x000fea000383ffff */
.L_x_43:
[----:B-1----:R-:W-:-:S07]  /*80e0*/  MOV R0, UR4 ;  /* 0x0000000400007c02 */ /* 0x002fce0008000f00 */
.L_x_126:
[----:B-1----:R1:W2:Y:S02]  /*80f0*/  SYNCS.PHASECHK.TRANS64.TRYWAIT P0, [R0+URZ], R3 ;  /* 0x00000003000075a7 */ /* 0x0022a400080011ff */
[----:B--2---:R-:W-:Y:S05]  /*8100*/  @!P0 NANOSLEEP.SYNCS 0x989680 ;  /* 0x009896800000895d */ /* 0x004fea0003900000 */
[----:B------:R-:W2:Y:S02]  /*8110*/  @!P0 SYNCS.PHASECHK.TRANS64 P0, [R0+URZ], R3 ;  /* 0x00000003000085a7 */ /* 0x000ea400080010ff */
[----:B--2---:R-:W-:Y:S05]  /*8120*/  @!P0 BRA `(.L_x_126) ;  /* 0xfffffffc00f08947 */ /* 0x004fea000383ffff */
[----:B------:R-:W-:Y:S05]  /*8130*/  BRA `(.L_x_127) ;  /* 0xffffffa400f47947 */ /* 0x000fea000383ffff */
.L_x_44:
[----:B------:R-:W-:-:S07]  /*8140*/  MOV R0, UR5 ;  /* 0x0000000500007c02 */ /* 0x000fce0008000f00 */
.L_x_128:
[----:B-1----:R1:W2:Y:S02]  /*8150*/  SYNCS.PHASECHK.TRANS64.TRYWAIT P0, [R0+URZ], R3 ;  /* 0x00000003000075a7 */ /* 0x0022a400080011ff */
[----:B--2---:R-:W-:Y:S05]  /*8160*/  @!P0 NANOSLEEP.SYNCS 0x989680 ;  /* 0x009896800000895d */ /* 0x004fea0003900000 */
[----:B------:R-:W2:Y:S02]  /*8170*/  @!P0 SYNCS.PHASECHK.TRANS64 P0, [R0+URZ], R3 ;  /* 0x00000003000085a7 */ /* 0x000ea400080010ff */
[----:B--2---:R-:W-:Y:S05]  /*8180*/  @!P0 BRA `(.L_x_128) ;  /* 0xfffffffc00f08947 */ /* 0x004fea000383ffff */
[----:B------:R-:W-:Y:S05]  /*8190*/  BRA `(.L_x_129) ;  /* 0xffffffa800007947 */ /* 0x000fea000383ffff */
.L_x_45:
[----:B------:R-:W-:-:S07]  /*81a0*/  MOV R0, UR5 ;  /* 0x0000000500007c02 */ /* 0x000fce0008000f00 */
.L_x_130:
[----:B-1----:R1:W2:Y:S02]  /*81b0*/  SYNCS.PHASECHK.TRANS64.TRYWAIT P0, [R0+URZ], R3 ;  /* 0x00000003000075a7 */ /* 0x0022a400080011ff */
[----:B--2---:R-:W-:Y:S05]  /*81c0*/  @!P0 NANOSLEEP.SYNCS 0x989680 ;  /* 0x009896800000895d */ /* 0x004fea0003900000 */
[----:B------:R-:W2:Y:S02]  /*81d0*/  @!P0 SYNCS.PHASECHK.TRANS64 P0, [R0+URZ], R3 ;  /* 0x00000003000085a7 */ /* 0x000ea400080010ff */
[----:B--2---:R-:W-:Y:S05]  /*81e0*/  @!P0 BRA `(.L_x_130) ;  /* 0xfffffffc00f08947 */ /* 0x004fea000383ffff */
[----:B------:R-:W-:Y:S05]  /*81f0*/  BRA `(.L_x_131) ;  /* 0xffffffa8000c7947 */ /* 0x000fea000383ffff */
.L_x_48:
[----:B-1----:R1:W2:Y:S02]  /*8200*/  SYNCS.PHASECHK.TRANS64.TRYWAIT P0, [R2+URZ+0xe0], R5 ;  /* 0x0000e005020075a7 */ /* 0x0022a400080011ff */
[----:B--2---:R-:W-:Y:S05]  /*8210*/  @!P0 NANOSLEEP.SYNCS 0x989680 ;  /* 0x009896800000895d */ /* 0x004fea0003900000 */
[----:B------:R-:W2:Y:S02]  /*8220*/  @!P0 SYNCS.PHASECHK.TRANS64 P0, [R2+URZ+0xe0], R5 ;  /* 0x0000e005020085a7 */ /* 0x000ea400080010ff */
[----:B--2---:R-:W-:Y:S05]  /*8230*/  @!P0 BRA `(.L_x_48) ;  /* 0xfffffffc00f08947 */ /* 0x004fea000383ffff */
[----:B------:R-:W-:Y:S05]  /*8240*/  BRA `(.L_x_132) ;  /* 0xffffffa800687947 */ /* 0x000fea000383ffff */
.L_x_49:
[----:B------:R-:W-:-:S07]  /*8250*/  MOV R2, UR4 ;  /* 0x0000000400027c02 */ /* 0x000fce0008000f00 */
.L_x_133:
[----:B-1----:R1:W2:Y:S02]  /*8260*/  SYNCS.PHASECHK.TRANS64.TRYWAIT P0, [R2+URZ+0x90], R5 ;  /* 0x00009005020075a7 */ /* 0x0022a400080011ff */
[----:B--2---:R-:W-:Y:S05]  /*8270*/  @!P0 NANOSLEEP.SYNCS 0x989680 ;  /* 0x009896800000895d */ /* 0x004fea0003900000 */
[----:B------:R-:W2:Y:S02]  /*8280*/  @!P0 SYNCS.PHASECHK.TRANS64 P0, [R2+URZ+0x90], R5 ;  /* 0x00009005020085a7 */ /* 0x000ea400080010ff */
[----:B--2---:R-:W-:Y:S05]  /*8290*/  @!P0 BRA `(.L_x_133) ;  /* 0xfffffffc00f08947 */ /* 0x004fea000383ffff */
[----:B------:R-:W-:Y:S05]  /*82a0*/  BRA `(.L_x_134) ;  /* 0xffffffa800787947 */ /* 0x000fea000383ffff */
.L_x_50:
[----:B-1----:R1:W2:Y:S02]  /*82b0*/  SYNCS.PHASECHK.TRANS64.TRYWAIT P1, [R2+URZ+0x80], R5 ;  /* 0x00008005020075a7 */ /* 0x0022a400080211ff */
[----:B--2---:R-:W-:Y:S05]  /*82c0*/  @!P1 NANOSLEEP.SYNCS 0x989680 ;  /* 0x009896800000995d */ /* 0x004fea0003900000 */
[----:B------:R-:W2:Y:S02]  /*82d0*/  @!P1 SYNCS.PHASECHK.TRANS64 P1, [R2+URZ+0x80], R5 ;  /* 0x00008005020095a7 */ /* 0x000ea400080210ff */
[----:B--2---:R-:W-:Y:S05]  /*82e0*/  @!P1 BRA `(.L_x_50) ;  /* 0xfffffffc00f09947 */ /* 0x004fea000383ffff */
[----:B------:R-:W-:Y:S05]  /*82f0*/  BRA `(.L_x_135) ;  /* 0xffffffa800a87947 */ /* 0x000fea000383ffff */
.L_x_53:
[----:B------:R-:W-:-:S07]  /*8300*/  MOV R0, UR4 ;  /* 0x0000000400007c02 */ /* 0x000fce0008000f00 */
.L_x_136:
[----:B-1----:R1:W2:Y:S02]  /*8310*/  SYNCS.PHASECHK.TRANS64.TRYWAIT P0, [R0+URZ+0x90], R3 ;  /* 0x00009003000075a7 */ /* 0x0022a400080011ff */
[----:B--2---:R-:W-:Y:S05]  /*8320*/  @!P0 NANOSLEEP.SYNCS 0x989680 ;  /* 0x009896800000895d */ /* 0x004fea0003900000 */
[----:B------:R-:W2:Y:S02]  /*8330*/  @!P0 SYNCS.PHASECHK.TRANS64 P0, [R0+URZ+0x90], R3 ;  /* 0x00009003000085a7 */ /* 0x000ea400080010ff */
[----:B--2---:R-:W-:Y:S05]  /*8340*/  @!P0 BRA `(.L_x_136) ;  /* 0xfffffffc00f08947 */ /* 0x004fea000383ffff */
[----:B------:R-:W-:Y:S05]  /*8350*/  BRA `(.L_x_52) ;  /* 0xffffffa800fc7947 */ /* 0x000fea000383ffff */
.L_x_60:
[----:B-1----:R1:W2:Y:S02]  /*8360*/  SYNCS.PHASECHK.TRANS64.TRYWAIT P1, [R0+URZ+0x80], R5 ;  /* 0x00008005000075a7 */ /* 0x0022a400080211ff */
[----:B--2---:R-:W-:Y:S05]  /*8370*/  @!P1 NANOSLEEP.SYNCS 0x989680 ;  /* 0x009896800000995d */ /* 0x004fea0003900000 */
[----:B------:R-:W2:Y:S02]  /*8380*/  @!P1 SYNCS.PHASECHK.TRANS64 P1, [R0+URZ+0x80], R5 ;  /* 0x00008005000095a7 */ /* 0x000ea400080210ff */
[----:B--2---:R-:W-:Y:S05]  /*8390*/  @!P1 BRA `(.L_x_60) ;  /* 0xfffffffc00f09947 */ /* 0x004fea000383ffff */
[----:B------:R-:W-:Y:S05]  /*83a0*/  BRA `(.L_x_137) ;  /* 0xffffffb000907947 */ /* 0x000fea000383ffff */
.L_x_61:
[----:B------:R-:W-:-:S07]  /*83b0*/  MOV R3, UR45 ;  /* 0x0000002d00037c02 */ /* 0x000fce0008000f00 */
.L_x_138:
[----:B-1----:R1:W2:Y:S02]  /*83c0*/  SYNCS.PHASECHK.TRANS64.TRYWAIT P0, [R3+URZ+0xc0], R0 ;  /* 0x0000c000030075a7 */ /* 0x0022a400080011ff */
[----:B--2---:R-:W-:Y:S05]  /*83d0*/  @!P0 NANOSLEEP.SYNCS 0x989680 ;  /* 0x009896800000895d */ /* 0x004fea0003900000 */
[----:B------:R-:W2:Y:S02]  /*83e0*/  @!P0 SYNCS.PHASECHK.TRANS64 P0, [R3+URZ+0xc0], R0 ;  /* 0x0000c000030085a7 */ /* 0x000ea400080010ff */
[----:B--2---:R-:W-:Y:S05]  /*83f0*/  @!P0 BRA `(.L_x_138) ;  /* 0xfffffffc00f08947 */ /* 0x004fea000383ffff */
[----:B------:R-:W-:Y:S05]  /*8400*/  BRA `(.L_x_139) ;  /* 0xffffffb000c87947 */ /* 0x000fea000383ffff */
.L_x_64:
[----:B------:R-:W-:Y:S07]  /*8410*/  MOV R0, UR7 ;  /* 0x0000000700007c02 */ /* 0x000fee0008000f00 */
.L_x_140:
[----:B-1----:R1:W2:Y:S02]  /*8420*/  SYNCS.PHASECHK.TRANS64.TRYWAIT P0, [R0+URZ], R3 ;  /* 0x00000003000075a7 */ /* 0x0022a400080011ff */
[----:B--2---:R-:W-:Y:S05]  /*8430*/  @!P0 NANOSLEEP.SYNCS 0x989680 ;  /* 0x009896800000895d */ /* 0x004fea0003900000 */
[----:B------:R-:W2:Y:S02]  /*8440*/  @!P0 SYNCS.PHASECHK.TRANS64 P0, [R0+URZ], R3 ;  /* 0x00000003000085a7 */ /* 0x000ea400080010ff */
[----:B--2---:R-:W-:Y:S05]  /*8450*/  @!P0 BRA `(.L_x_140) ;  /* 0xfffffffc00f08947 */ /* 0x004fea000383ffff */
[----:B------:R-:W-:Y:S05]  /*8460*/  BRA `(.L_x_63) ;  /* 0xffffffb000e47947 */ /* 0x000fea000383ffff */
.L_x_67:
[----:B------:R-:W-:-:S07]  /*8470*/  MOV R0, UR4 ;  /* 0x0000000400007c02 */ /* 0x000fce0008000f00 */
.L_x_141:
[----:B--2---:R2:W4:Y:S02]  /*8480*/  SYNCS.PHASECHK.TRANS64.TRYWAIT P0, [R0+URZ], R3 ;  /* 0x00000003000075a7 */ /* 0x00452400080011ff */
[----:B----4-:R-:W-:Y:S05]  /*8490*/  @!P0 NANOSLEEP.SYNCS 0x989680 ;  /* 0x009896800000895d */ /* 0x010fea0003900000 */
[----:B------:R-:W4:Y:S02]  /*84a0*/  @!P0 SYNCS.PHASECHK.TRANS64 P0, [R0+URZ], R3 ;  /* 0x00000003000085a7 */ /* 0x000f2400080010ff */
[----:B----4-:R-:W-:Y:S05]  /*84b0*/  @!P0 BRA `(.L_x_141) ;  /* 0xfffffffc00f08947 */ /* 0x010fea000383ffff */
[----:B------:R-:W-:Y:S05]  /*84c0*/  BRA `(.L_x_142) ;  /* 0xffffffb800107947 */ /* 0x000fea000383ffff */
.L_x_68:
[----:B------:R-:W-:-:S07]  /*84d0*/  MOV R0, UR5 ;  /* 0x0000000500007c02 */ /* 0x000fce0008000f00 */
.L_x_143:
[----:B-1----:R1:W2:Y:S02]  /*84e0*/  SYNCS.PHASECHK.TRANS64.TRYWAIT P0, [R0+URZ], R3 ;  /* 0x00000003000075a7 */ /* 0x0022a400080011ff */
[----:B--2---:R-:W-:Y:S05]  /*84f0*/  @!P0 NANOSLEEP.SYNCS 0x989680 ;  /* 0x009896800000895d */ /* 0x004fea0003900000 */
[----:B------:R-:W2:Y:S02]  /*8500*/  @!P0 SYNCS.PHASECHK.TRANS64 P0, [R0+URZ], R3 ;  /* 0x00000003000085a7 */ /* 0x000ea400080010ff */
[----:B--2---:R-:W-:Y:S05]  /*8510*/  @!P0 BRA `(.L_x_143) ;  /* 0xfffffffc00f08947 */ /* 0x004fea000383ffff */
[----:B------:R-:W-:Y:S05]  /*8520*/  BRA `(.L_x_144) ;  /* 0xffffffb8001c7947 */ /* 0x000fea000383ffff */
.L_x_69:
[----:B------:R-:W-:-:S07]  /*8530*/  MOV R0, UR5 ;  /* 0x0000000500007c02 */ /* 0x000fce0008000f00 */
.L_x_145:
[----:B-1----:R1:W2:Y:S02]  /*8540*/  SYNCS.PHASECHK.TRANS64.TRYWAIT P0, [R0+URZ], R3 ;  /* 0x00000003000075a7 */ /* 0x0022a400080011ff */
[----:B--2---:R-:W-:Y:S05]  /*8550*/  @!P0 NANOSLEEP.SYNCS 0x989680 ;  /* 0x009896800000895d */ /* 0x004fea0003900000 */
[----:B------:R-:W2:Y:S02]  /*8560*/  @!P0 SYNCS.PHASECHK.TRANS64 P0, [R0+URZ], R3 ;  /* 0x00000003000085a7 */ /* 0x000ea400080010ff */
[----:B--2---:R-:W-:Y:S05]  /*8570*/  @!P0 BRA `(.L_x_145) ;  /* 0xfffffffc00f08947 */ /* 0x004fea000383ffff */
[----:B------:R-:W-:Y:S05]  /*8580*/  BRA `(.L_x_146) ;  /* 0xffffffb800287947 */ /* 0x000fea000383ffff */
.L_x_70:
[----:B------:R-:W-:-:S07]  /*8590*/  MOV R0, UR4 ;  /* 0x0000000400007c02 */ /* 0x000fce0008000f00 */
.L_x_147:
[----:B-1----:R1:W2:Y:S02]  /*85a0*/  SYNCS.PHASECHK.TRANS64.TRYWAIT P0, [R0+URZ], R3 ;  /* 0x00000003000075a7 */ /* 0x0022a400080011ff */
[----:B--2---:R-:W-:Y:S05]  /*85b0*/  @!P0 NANOSLEEP.SYNCS 0x989680 ;  /* 0x009896800000895d */ /* 0x004fea0003900000 */
[----:B------:R-:W2:Y:S02]  /*85c0*/  @!P0 SYNCS.PHASECHK.TRANS64 P0, [R0+URZ], R3 ;  /* 0x00000003000085a7 */ /* 0x000ea400080010ff */
[----:B--2---:R-:W-:Y:S05]  /*85d0*/  @!P0 BRA `(.L_x_147) ;  /* 0xfffffffc00f08947 */ /* 0x004fea000383ffff */
[----:B------:R-:W-:Y:S05]  /*85e0*/  BRA `(.L_x_148) ;  /* 0xffffffb800347947 */ /* 0x000fea000383ffff */
.L_x_75:
[----:B---3--:R3:W1:Y:S02]  /*85f0*/  SYNCS.PHASECHK.TRANS64.TRYWAIT P0, [R12+URZ+0x80], R9 ;  /* 0x000080090c0075a7 */ /* 0x00866400080011ff */
[----:B-1----:R-:W-:Y:S05]  /*8600*/  @!P0 NANOSLEEP.SYNCS 0x989680 ;  /* 0x009896800000895d */ /* 0x002fea0003900000 */
[----:B------:R-:W1:Y:S02]  /*8610*/  @!P0 SYNCS.PHASECHK.TRANS64 P0, [R12+URZ+0x80], R9 ;  /* 0x000080090c0085a7 */ /* 0x000e6400080010ff */
[----:B-1----:R-:W-:Y:S05]  /*8620*/  @!P0 BRA `(.L_x_75) ;  /* 0xfffffffc00f08947 */ /* 0x002fea000383ffff */
[----:B------:R-:W-:Y:S05]  /*8630*/  BRA `(.L_x_149) ;  /* 0xffffffbc00447947 */ /* 0x000fea000383ffff */
.L_x_78:
[----:B------:R-:W-:Y:S07]  /*8640*/  MOV R0, UR24 ;  /* 0x0000001800007c02 */ /* 0x000fee0008000f00 */
.L_x_150:
[----:B-1----:R1:W2:Y:S02]  /*8650*/  SYNCS.PHASECHK.TRANS64.TRYWAIT P2, [R0+URZ+0x78], R9 ;  /* 0x00007809000075a7 */ /* 0x0022a400080411ff */
[----:B--2---:R-:W-:Y:S05]  /*8660*/  @!P2 NANOSLEEP.SYNCS 0x989680 ;  /* 0x009896800000a95d */ /* 0x004fea0003900000 */
[----:B------:R-:W2:Y:S02]  /*8670*/  @!P2 SYNCS.PHASECHK.TRANS64 P2, [R0+URZ+0x78], R9 ;  /* 0x000078090000a5a7 */ /* 0x000ea400080410ff */
[----:B--2---:R-:W-:Y:S05]  /*8680*/  @!P2 BRA `(.L_x_150) ;  /* 0xfffffffc00f0a947 */ /* 0x004fea000383ffff */
[----:B------:R-:W-:Y:S05]  /*8690*/  BRA `(.L_x_77) ;  /* 0xffffffc000a87947 */ /* 0x000fea000383ffff */
.L_x_81:
[----:B------:R-:W-:Y:S07]  /*86a0*/  MOV R0, UR4 ;  /* 0x0000000400007c02 */ /* 0x000fee0008000f00 */
.L_x_151:
[----:B-1----:R1:W2:Y:S02]  /*86b0*/  SYNCS.PHASECHK.TRANS64.TRYWAIT P0, [R0+URZ+0x58], R9 ;  /* 0x00005809000075a7 */ /* 0x0022a400080011ff */
[----:B--2---:R-:W-:Y:S05]  /*86c0*/  @!P0 NANOSLEEP.SYNCS 0x989680 ;  /* 0x009896800000895d */ /* 0x004fea0003900000 */
[----:B------:R-:W2:Y:S02]  /*86d0*/  @!P0 SYNCS.PHASECHK.TRANS64 P0, [R0+URZ+0x58], R9 ;  /* 0x00005809000085a7 */ /* 0x000ea400080010ff */
[----:B--2---:R-:W-:Y:S05]  /*86e0*/  @!P0 BRA `(.L_x_151) ;  /* 0xfffffffc00f08947 */ /* 0x004fea000383ffff */
[----:B------:R-:W-:Y:S05]  /*86f0*/  BRA `(.L_x_152) ;  /* 0xffffffc400087947 */ /* 0x000fea000383ffff */
.L_x_82:
[----:B------:R-:W-:Y:S07]  /*8700*/  MOV R9, UR5 ;  /* 0x0000000500097c02 */ /* 0x000fee0008000f00 */
.L_x_153:
[----:B-1----:R1:W2:Y:S02]  /*8710*/  SYNCS.PHASECHK.TRANS64.TRYWAIT P0, [R9+URZ+0x58], R0 ;  /* 0x00005800090075a7 */ /* 0x0022a400080011ff */
[----:B--2---:R-:W-:Y:S05]  /*8720*/  @!P0 NANOSLEEP.SYNCS 0x989680 ;  /* 0x009896800000895d */ /* 0x004fea0003900000 */
[----:B------:R-:W2:Y:S02]  /*8730*/  @!P0 SYNCS.PHASECHK.TRANS64 P0, [R9+URZ+0x58], R0 ;  /* 0x00005800090085a7 */ /* 0x000ea400080010ff */
[----:B--2---:R-:W-:Y:S05]  /*8740*/  @!P0 BRA `(.L_x_153) ;  /* 0xfffffffc00f08947 */ /* 0x004fea000383ffff */
[----:B------:R-:W-:Y:S05]  /*8750*/  BRA `(.L_x_154) ;  /* 0xffffffc400647947 */ /* 0x000fea000383ffff */
.L_x_84:
[----:B------:R-:W-:-:S07]  /*8760*/  MOV R0, UR4 ;  /* 0x0000000400007c02 */ /* 0x000fce0008000f00 */
.L_x_155:
[----:B-1----:R1:W2:Y:S02]  /*8770*/  SYNCS.PHASECHK.TRANS64.TRYWAIT P0, [R0+URZ], R3 ;  /* 0x00000003000075a7 */ /* 0x0022a400080011ff */
[----:B--2---:R-:W-:Y:S05]  /*8780*/  @!P0 NANOSLEEP.SYNCS 0x989680 ;  /* 0x009896800000895d */ /* 0x004fea0003900000 */
[----:B------:R-:W2:Y:S02]  /*8790*/  @!P0 SYNCS.PHASECHK.TRANS64 P0, [R0+URZ], R3 ;  /* 0x00000003000085a7 */ /* 0x000ea400080010ff */
[----:B--2---:R-:W-:Y:S05]  /*87a0*/  @!P0 BRA `(.L_x_155) ;  /* 0xfffffffc00f08947 */ /* 0x004fea000383ffff */
[----:B------:R-:W-:Y:S05]  /*87b0*/  BRA `(.L_x_156) ;  /* 0xffffffc400f47947 */ /* 0x000fea000383ffff */
.L_x_85:
[----:B------:R-:W-:-:S07]  /*87c0*/  MOV R0, UR5 ;  /* 0x0000000500007c02 */ /* 0x000fce0008000f00 */
.L_x_157:
[----:B-1----:R1:W2:Y:S02]  /*87d0*/  SYNCS.PHASECHK.TRANS64.TRYWAIT P0, [R0+URZ], R3 ;  /* 0x00000003000075a7 */ /* 0x0022a400080011ff */
[----:B--2---:R-:W-:Y:S05]  /*87e0*/  @!P0 NANOSLEEP.SYNCS 0x989680 ;  /* 0x009896800000895d */ /* 0x004fea0003900000 */
[----:B------:R-:W2:Y:S02]  /*87f0*/  @!P0 SYNCS.PHASECHK.TRANS64 P0, [R0+URZ], R3 ;  /* 0x00000003000085a7 */ /* 0x000ea400080010ff */
[----:B--2---:R-:W-:Y:S05]  /*8800*/  @!P0 BRA `(.L_x_157) ;  /* 0xfffffffc00f08947 */ /* 0x004fea000383ffff */
[----:B------:R-:W-:Y:S05]  /*8810*/  BRA `(.L_x_158) ;  /* 0xffffffc800007947 */ /* 0x000fea000383ffff */
.L_x_87:
[----:B-1----:R1:W2:Y:S02]  /*8820*/  SYNCS.PHASECHK.TRANS64.TRYWAIT P0, [R0+URZ+0x80], R3 ;  /* 0x00008003000075a7 */ /* 0x0022a400080011ff */
[----:B--2---:R-:W-:Y:S05]  /*8830*/  @!P0 NANOSLEEP.SYNCS 0x989680 ;  /* 0x009896800000895d */ /* 0x004fea0003900000 */
[----:B------:R-:W2:Y:S02]  /*8840*/  @!P0 SYNCS.PHASECHK.TRANS64 P0, [R0+URZ+0x80], R3 ;  /* 0x00008003000085a7 */ /* 0x000ea400080010ff */
[----:B--2---:R-:W-:Y:S05]  /*8850*/  @!P0 BRA `(.L_x_87) ;  /* 0xfffffffc00f08947 */ /* 0x004fea000383ffff */
[----:B------:R-:W-:Y:S05]  /*8860*/  BRA `(.L_x_159) ;  /* 0xffffffc800e87947 */ /* 0x000fea000383ffff */
.L_x_97:
[----:B-1----:R1:W3:Y:S02]  /*8870*/  SYNCS.PHASECHK.TRANS64.TRYWAIT P1, [R0+URZ+0x40], R5 ;  /* 0x00004005000075a7 */ /* 0x0022e400080211ff */
[----:B---3--:R-:W-:Y:S05]  /*8880*/  @!P1 NANOSLEEP.SYNCS 0x989680 ;  /* 0x009896800000995d */ /* 0x008fea0003900000 */
[----:B------:R-:W3:Y:S02]  /*8890*/  @!P1 SYNCS.PHASECHK.TRANS64 P1, [R0+URZ+0x40], R5 ;  /* 0x00004005000095a7 */ /* 0x000ee400080210ff */
[----:B---3--:R-:W-:Y:S05]  /*88a0*/  @!P1 BRA `(.L_x_97) ;  /* 0xfffffffc00f09947 */ /* 0x008fea000383ffff */
[----:B------:R-:W-:Y:S05]  /*88b0*/  BRA `(.L_x_96) ;  /* 0xffffffd800887947 */ /* 0x000fea000383ffff */
.L_x_99:
[----:B-1----:R1:W4:Y:S02]  /*88c0*/  SYNCS.PHASECHK.TRANS64.TRYWAIT P0, [R108+URZ+0xa0], R3 ;  /* 0x0000a0036c0075a7 */ /* 0x00232400080011ff */
[----:B----4-:R-:W-:Y:S05]  /*88d0*/  @!P0 NANOSLEEP.SYNCS 0x989680 ;  /* 0x009896800000895d */ /* 0x010fea0003900000 */
[----:B------:R-:W4:Y:S02]  /*88e0*/  @!P0 SYNCS.PHASECHK.TRANS64 P0, [R108+URZ+0xa0], R3 ;  /* 0x0000a0036c0085a7 */ /* 0x000f2400080010ff */
[----:B----4-:R-:W-:Y:S05]  /*88f0*/  @!P0 BRA `(.L_x_99) ;  /* 0xfffffffc00f08947 */ /* 0x010fea000383ffff */
[----:B------:R-:W-:Y:S05]  /*8900*/  BRA `(.L_x_98) ;  /* 0xffffffd800c07947 */ /* 0x000fea000383ffff */
.L_x_110:
[----:B--2---:R2:W4:Y:S02]  /*8910*/  SYNCS.PHASECHK.TRANS64.TRYWAIT P0, [R2+URZ+0x40], R5 ;  /* 0x00004005020075a7 */ /* 0x00452400080011ff */
[----:B----4-:R-:W-:Y:S05]  /*8920*/  @!P0 NANOSLEEP.SYNCS 0x989680 ;  /* 0x009896800000895d */ /* 0x010fea0003900000 */
[----:B------:R-:W4:Y:S02]  /*8930*/  @!P0 SYNCS.PHASECHK.TRANS64 P0, [R2+URZ+0x40], R5 ;  /* 0x00004005020085a7 */ /* 0x000f2400080010ff */
[----:B----4-:R-:W-:Y:S05]  /*8940*/  @!P0 BRA `(.L_x_110) ;  /* 0xfffffffc00f08947 */ /* 0x010fea000383ffff */
[----:B------:R-:W-:Y:S05]  /*8950*/  BRA `(.L_x_109) ;  /* 0xffffffe400b07947 */ /* 0x000fea000383ffff */
        .weak           $__internal_0_$__cuda_sm10x_tcgen05_guardrail_trap_col_being_dealloced_not_returned_by_alloc
        .type           $__internal_0_$__cuda_sm10x_tcgen05_guardrail_trap_col_being_dealloced_not_returned_by_alloc,@function
        .size           $__internal_0_$__cuda_sm10x_tcgen05_guardrail_trap_col_being_dealloced_not_returned_by_alloc,($__internal_1_$__cuda_sm10x_tcgen05_guardrail_trap_phase_invalid_during_alloc - $__internal_0_$__cuda_sm10x_tcgen05_guardrail_trap_col_being_dealloced_not_returned_by_alloc)
$__internal_0_$__cuda_sm10x_tcgen05_guardrail_trap_col_being_dealloced_not_returned_by_alloc:
[----:B------:R-:W-:Y:S05]  /*8960*/  BPT.TRAP 0x1 ;  /* 0x000000040000795c */ /* 0x000fea0000300000 */
[----:B------:R-:W-:-:S04]  /*8970*/  HFMA2 R3, -RZ, RZ, 0, 0 ;  /* 0x00000000ff037431 */ /* 0x000fc800000001ff */
[----:B------:R-:W-:Y:S05]  /*8980*/  RET.REL.NODEC R2 `(_ZN7cutlass13device_kernelINS_4gemm6kernel13GemmUniversalIN4cute5tupleIJiiiiEEENS1_10collective13CollectiveMmaINS1_35MainloopSm100TmaUmmaWarpSpecializedILi4ELi2ELi4ENS5_IJNS4_1CILi1EEENSA_ILi2EEESB_EEEEENS5_IJNSA_ILi128EEENSA_ILi64EEESF_EEENS_10bfloat16_tENS5_IJlSB_lEEESI_SJ_NS4_8TiledMMAINS4_8MMA_AtomIJNS4_20SM100_MMA_F16BF16_SSISI_SI_fLi128ELi64ELNS4_4UMMA5MajorE0ELSO_0ELNSN_7ScaleInE0ELSP_0EEEEEENS4_6LayoutINS5_IJSB_SB_SB_EEENS5_IJNSA_ILi0EEESU_SU_EEEEENS5_IJNS4_10UnderscoreESX_SX_EEEEENS4_23SM90_TMA_LOAD_MULTICASTENS4_14ComposedLayoutINS4_7SwizzleILi3ELi4ELi3EEENS4_18smem_ptr_flag_bitsILi16EEENSS_INS5_IJNSA_ILi8EEESG_EEENS5_IJSG_SB_EEEEEEEvNS4_8identityENS4_13SM90_TMA_LOADES1A_vS1B_EENS_8epilogue10collective18CollectiveEpilogueINS1E_23Sm100TmaWarpSpecializedILi3ELi2ELi32ELb1ELb0EEEJSH_NS5_IJNSS_ISF_SB_EENSS_INSA_ILi32EEESB_EEEEESI_SJ_SI_SJ_NS1E_6fusion15FusionCallbacksIS1I_NS1N_17LinearCombinationISI_fSI_fLNS_15FloatRoundStyleE2EEESH_S1M_JEEENS4_5SM1004TMEM4LOAD26SM100_TMEM_LOAD_32dp32b32xES1C_NS11_INS12_ILi2ELi4ELi3EEES15_NSS_INS5_IJS16_S1K_EEENS5_IJS1K_SB_EEEEEEENS4_39AutoVectorizingCopyWithAssumedAlignmentILi128EEENS4_14SM90_TMA_STOREES21_S23_S23_EEEvvEEEEvNT_6ParamsE) ;  /* 0xffffff74029c7950 */ /* 0x000fea0003c3ffff */
        .weak           $__internal_1_$__cuda_sm10x_tcgen05_guardrail_trap_phase_invalid_during_alloc
        .type           $__internal_1_$__cuda_sm10x_tcgen05_guardrail_trap_phase_invalid_during_alloc,@function
        .size           $__internal_1_$__cuda_sm10x_tcgen05_guardrail_trap_phase_invalid_during_alloc,($__internal_2_$__cuda_sm10x_tcgen05_guardrail_trap_unallocated_columns_being_dealloced - $__internal_1_$__cuda_sm10x_tcgen05_guardrail_trap_phase_invalid_during_alloc)
$__internal_1_$__cuda_sm10x_tcgen05_guardrail_trap_phase_invalid_during_alloc:
[----:B------:R-:W-:Y:S05]  /*8990*/  BPT.TRAP 0x1 ;  /* 0x000000040000795c */ /* 0x000fea0000300000 */
[----:B------:R-:W-:-:S04]  /*89a0*/  MOV R5, 0x0 ;  /* 0x0000000000057802 */ /* 0x000fc80000000f00 */
[----:B------:R-:W-:Y:S05]  /*89b0*/  RET.REL.NODEC R4 `(_ZN7cutlass13device_kernelINS_4gemm6kernel13GemmUniversalIN4cute5tupleIJiiiiEEENS1_10collective13CollectiveMmaINS1_35MainloopSm100TmaUmmaWarpSpecializedILi4ELi2ELi4ENS5_IJNS4_1CILi1EEENSA_ILi2EEESB_EEEEENS5_IJNSA_ILi128EEENSA_ILi64EEESF_EEENS_10bfloat16_tENS5_IJlSB_lEEESI_SJ_NS4_8TiledMMAINS4_8MMA_AtomIJNS4_20SM100_MMA_F16BF16_SSISI_SI_fLi128ELi64ELNS4_4UMMA5MajorE0ELSO_0ELNSN_7ScaleInE0ELSP_0EEEEEENS4_6LayoutINS5_IJSB_SB_SB_EEENS5_IJNSA_ILi0EEESU_SU_EEEEENS5_IJNS4_10UnderscoreESX_SX_EEEEENS4_23SM90_TMA_LOAD_MULTICASTENS4_14ComposedLayoutINS4_7SwizzleILi3ELi4ELi3EEENS4_18smem_ptr_flag_bitsILi16EEENSS_INS5_IJNSA_ILi8EEESG_EEENS5_IJSG_SB_EEEEEEEvNS4_8identityENS4_13SM90_TMA_LOADES1A_vS1B_EENS_8epilogue10collective18CollectiveEpilogueINS1E_23Sm100TmaWarpSpecializedILi3ELi2ELi32ELb1ELb0EEEJSH_NS5_IJNSS_ISF_SB_EENSS_INSA_ILi32EEESB_EEEEESI_SJ_SI_SJ_NS1E_6fusion15FusionCallbacksIS1I_NS1N_17LinearCombinationISI_fSI_fLNS_15FloatRoundStyleE2EEESH_S1M_JEEENS4_5SM1004TMEM4LOAD26SM100_TMEM_LOAD_32dp32b32xES1C_NS11_INS12_ILi2ELi4ELi3EEES15_NSS_INS5_IJS16_S1K_EEENS5_IJS1K_SB_EEEEEEENS4_39AutoVectorizingCopyWithAssumedAlignmentILi128EEENS4_14SM90_TMA_STOREES21_S23_S23_EEEvvEEEEvNT_6ParamsE) ;  /* 0xffffff7404907950 */ /* 0x000fea0003c3ffff */
        .weak           $__internal_2_$__cuda_sm10x_tcgen05_guardrail_trap_unallocated_columns_being_dealloced
        .type           $__internal_2_$__cuda_sm10x_tcgen05_guardrail_trap_unallocated_columns_being_dealloced,@function
        .size           $__internal_2_$__cuda_sm10x_tcgen05_guardrail_trap_unallocated_columns_being_dealloced,(.L_x_161 - $__internal_2_$__cuda_sm10x_tcgen05_guardrail_trap_unallocated_columns_being_dealloced)
$__internal_2_$__cuda_sm10x_tcgen05_guardrail_trap_unallocated_columns_being_dealloced:
[----:B------:R-:W-:Y:S05]  /*89c0*/  BPT.TRAP 0x1 ;  /* 0x000000040000795c */ /* 0x000fea0000300000 */
[----:B------:R-:W-:-:S04]  /*89d0*/  HFMA2 R3, -RZ, RZ, 0, 0 ;  /* 0x00000000ff037431 */ /* 0x000fc800000001ff */
[----:B------:R-:W-:Y:S05]  /*89e0*/  RET.REL.NODEC R2 `(_ZN7cutlass13device_kernelINS_4gemm6kernel13GemmUniversalIN4cute5tupleIJiiiiEEENS1_10collective13CollectiveMmaINS1_35MainloopSm100TmaUmmaWarpSpecializedILi4ELi2ELi4ENS5_IJNS4_1CILi1EEENSA_ILi2EEESB_EEEEENS5_IJNSA_ILi128EEENSA_ILi64EEESF_EEENS_10bfloat16_tENS5_IJlSB_lEEESI_SJ_NS4_8TiledMMAINS4_8MMA_AtomIJNS4_20SM100_MMA_F16BF16_SSISI_SI_fLi128ELi64ELNS4_4UMMA5MajorE0ELSO_0ELNSN_7ScaleInE0ELSP_0EEEEEENS4_6LayoutINS5_IJSB_SB_SB_EEENS5_IJNSA_ILi0EEESU_SU_EEEEENS5_IJNS4_10UnderscoreESX_SX_EEEEENS4_23SM90_TMA_LOAD_MULTICASTENS4_14ComposedLayoutINS4_7SwizzleILi3ELi4ELi3EEENS4_18smem_ptr_flag_bitsILi16EEENSS_INS5_IJNSA_ILi8EEESG_EEENS5_IJSG_SB_EEEEEEEvNS4_8identityENS4_13SM90_TMA_LOADES1A_vS1B_EENS_8epilogue10collective18CollectiveEpilogueINS1E_23Sm100TmaWarpSpecializedILi3ELi2ELi32ELb1ELb0EEEJSH_NS5_IJNSS_ISF_SB_EENSS_INSA_ILi32EEESB_EEEEESI_SJ_SI_SJ_NS1E_6fusion15FusionCallbacksIS1I_NS1N_17LinearCombinationISI_fSI_fLNS_15FloatRoundStyleE2EEESH_S1M_JEEENS4_5SM1004TMEM4LOAD26SM100_TMEM_LOAD_32dp32b32xES1C_NS11_INS12_ILi2ELi4ELi3EEES15_NSS_INS5_IJS16_S1K_EEENS5_IJS1K_SB_EEEEEEENS4_39AutoVectorizingCopyWithAssumedAlignmentILi128EEENS4_14SM90_TMA_STOREES21_S23_S23_EEEvvEEEEvNT_6ParamsE) ;  /* 0xffffff7402847950 */ /* 0x000fea0003c3ffff */
.L_x_160:
[----:B------:R-:W-:-:S00]  /*89f0*/  BRA `(.L_x_160) ;  /* 0xfffffffc00fc7947 */ /* 0x000fc0000383ffff */
[----:B------:R-:W-:-:S00]  /*8a00*/  NOP ;  /* 0x0000000000007918 */ /* 0x000fc00000000000 */
[----:B------:R-:W-:-:S00]  /*8a10*/  NOP ;  /* 0x0000000000007918 */ /* 0x000fc00000000000 */
[----:B------:R-:W-:-:S00]  /*8a20*/  NOP ;  /* 0x0000000000007918 */ /* 0x000fc00000000000 */
[----:B------:R-:W-:-:S00]  /*8a30*/  NOP ;  /* 0x0000000000007918 */ /* 0x000fc00000000000 */
[----:B------:R-:W-:-:S00]  /*8a40*/  NOP ;  /* 0x0000000000007918 */ /* 0x000fc00000000000 */
[----:B------:R-:W-:-:S00]  /*8a50*/  NOP ;  /* 0x0000000000007918 */ /* 0x000fc00000000000 */
[----:B------:R-:W-:-:S00]  /*8a60*/  NOP ;  /* 0x0000000000007918 */ /* 0x000fc00000000000 */
[----:B------:R-:W-:-:S00]  /*8a70*/  NOP ;  /* 0x0000000000007918 */ /* 0x000fc00000000000 */
.L_x_161:


//--------------------- .nv.global.init           --------------------------
	.section	.nv.global.init,"aw",@progbits
.nv.global.init:
	.type		$str$27,@object
	.size		$str$27,($str$28 - $str$27)
$str$27:
        /*0000*/ 	.byte	0x28, 0x61, 0x64, 0x64, 0x72, 0x65, 0x73, 0x73, 0x20, 0x26, 0x20, 0x6d, 0x61, 0x73, 0x6b, 0x29
        /*0010*/ 	.byte	0x20, 0x3d, 0x3d, 0x20, 0x30, 0x00
	.type		$str$28,@object
	.size		$str$28,($str$26 - $str$28)
$str$28:
        /*0016*/ 	.byte	0x2f, 0x74, 0x6d, 0x70, 0x2f, 0x63, 0x75, 0x74, 0x6c, 0x61, 0x73, 0x73, 0x5f, 0x73, 0x77, 0x65
        /*0026*/ 	.byte	0x65, 0x70, 0x5f, 0x73, 0x72, 0x63, 0x2f, 0x69, 0x6e, 0x63, 0x6c, 0x75, 0x64, 0x65, 0x2f, 0x63
        /*0036*/ 	.byte	0x75, 0x74, 0x65, 0x2f, 0x70, 0x6f, 0x69, 0x6e, 0x74, 0x65, 0x72, 0x5f, 0x66, 0x6c, 0x61, 0x67
        /*0046*/ 	.byte	0x67, 0x65, 0x64, 0x2e, 0x68, 0x70, 0x70, 0x00
	.type		$str$26,@object
	.size		$str$26,($str$25 - $str$26)
$str$26:
        /*004e*/ 	.byte	0x2f, 0x74, 0x6d, 0x70, 0x2f, 0x63, 0x75, 0x74, 0x6c, 0x61, 0x73, 0x73, 0x5f, 0x73, 0x77, 0x65
        /*005e*/ 	.byte	0x65, 0x70, 0x5f, 0x73, 0x72, 0x63, 0x2f, 0x69, 0x6e, 0x63, 0x6c, 0x75, 0x64, 0x65, 0x2f, 0x63
        /*006e*/ 	.byte	0x75, 0x74, 0x65, 0x2f, 0x61, 0x74, 0x6f, 0x6d, 0x2f, 0x63, 0x6f, 0x70, 0x79, 0x5f, 0x74, 0x72
        /*007e*/ 	.byte	0x61, 0x69, 0x74, 0x73, 0x5f, 0x73, 0x6d, 0x31, 0x30, 0x30, 0x2e, 0x68, 0x70, 0x70, 0x00
	.type		$str$25,@object
	.size		$str$25,(__unnamed_1 - $str$25)
$str$25:
        /*008d*/ 	.byte	0x28, 0x28, 0x75, 0x69, 0x6e, 0x74, 0x33, 0x32, 0x5f, 0x74, 0x28, 0x74, 0x68, 0x72, 0x65, 0x61
        /*009d*/ 	.byte	0x64, 0x49, 0x64, 0x78, 0x2e, 0x78, 0x29, 0x20, 0x2f, 0x20, 0x33, 0x32, 0x29, 0x20, 0x25, 0x20
        /*00ad*/ 	.byte	0x34, 0x29, 0x20, 0x3d, 0x3d, 0x20, 0x28, 0x28, 0x28, 0x74, 0x6d, 0x65, 0x6d, 0x5f, 0x61, 0x64
        /*00bd*/ 	.byte	0x64, 0x72, 0x20, 0x3e, 0x3e, 0x20, 0x31, 0x36, 0x29, 0x20, 0x2f, 0x20, 0x33, 0x32, 0x29, 0x20
        /*00cd*/ 	.byte	0x25, 0x20, 0x34, 0x29, 0x00
	.type		__unnamed_1,@object
	.size		__unnamed_1,(__unnamed_2 - __unnamed_1)
__unnamed_1:
        /*00d2*/ 	.byte	0x61, 0x75, 0x74, 0x6f, 0x20, 0x63, 0x75, 0x74, 0x65, 0x3a, 0x3a, 0x61, 0x73, 0x5f, 0x70, 0x6f
        /* <DEDUP_REMOVED lines=24> */
        /*0262*/ 	.byte	0x34, 0x30, 0x39, 0x36, 0x3e, 0x3e, 0x3e, 0x3e, 0x5d, 0x00
	.type		__unnamed_2,@object
	.size		__unnamed_2,(.L_2 - __unnamed_2)
__unnamed_2:
        /* <DEDUP_REMOVED lines=42> */
        /*050c*/ 	.byte	0x3e, 0x3e, 0x5d, 0x00
.L_2:


//--------------------- .nv.shared._ZN7cutlass13device_kernelINS_4gemm6kernel13GemmUniversalIN4cute5tupleIJiiiiEEENS1_10collective13CollectiveMmaINS1_35MainloopSm100TmaUmmaWarpSpecializedILi4ELi2ELi4ENS5_IJNS4_1CILi1EEENSA_ILi2EEESB_EEEEENS5_IJNSA_ILi128EEENSA_ILi64EEESF_EEENS_10bfloat16_tENS5_IJlSB_lEEESI_SJ_NS4_8TiledMMAINS4_8MMA_AtomIJNS4_20SM100_MMA_F16BF16_SSISI_SI_fLi128ELi64ELNS4_4UMMA5MajorE0ELSO_0ELNSN_7ScaleInE0ELSP_0EEEEEENS4_6LayoutINS5_IJSB_SB_SB_EEENS5_IJNSA_ILi0EEESU_SU_EEEEENS5_IJNS4_10UnderscoreESX_SX_EEEEENS4_23SM90_TMA_LOAD_MULTICASTENS4_14ComposedLayoutINS4_7SwizzleILi3ELi4ELi3EEENS4_18smem_ptr_flag_bitsILi16EEENSS_INS5_IJNSA_ILi8EEESG_EEENS5_IJSG_SB_EEEEEEEvNS4_8identityENS4_13SM90_TMA_LOADES1A_vS1B_EENS_8epilogue10collective18CollectiveEpilogueINS1E_23Sm100TmaWarpSpecializedILi3ELi2ELi32ELb1ELb0EEEJSH_NS5_IJNSS_ISF_SB_EENSS_INSA_ILi32EEESB_EEEEESI_SJ_SI_SJ_NS1E_6fusion15FusionCallbacksIS1I_NS1N_17LinearCombinationISI_fSI_fLNS_15FloatRoundStyleE2EEESH_S1M_JEEENS4_5SM1004TMEM4LOAD26SM100_TMEM_LOAD_32dp32b32xES1C_NS11_INS12_ILi2ELi4ELi3EEES15_NSS_INS5_IJS16_S1K_EEENS5_IJS1K_SB_EEEEEEENS4_39AutoVectorizingCopyWithAssumedAlignmentILi128EEENS4_14SM90_TMA_STOREES21_S23_S23_EEEvvEEEEvNT_6ParamsE --------------------------
	.section	.nv.shared._ZN7cutlass13device_kernelINS_4gemm6kernel13GemmUniversalIN4cute5tupleIJiiiiEEENS1_10collective13CollectiveMmaINS1_35MainloopSm100TmaUmmaWarpSpecializedILi4ELi2ELi4ENS5_IJNS4_1CILi1EEENSA_ILi2EEESB_EEEEENS5_IJNSA_ILi128EEENSA_ILi64EEESF_EEENS_10bfloat16_tENS5_IJlSB_lEEESI_SJ_NS4_8TiledMMAINS4_8MMA_AtomIJNS4_20SM100_MMA_F16BF16_SSISI_SI_fLi128ELi64ELNS4_4UMMA5MajorE0ELSO_0ELNSN_7ScaleInE0ELSP_0EEEEEENS4_6LayoutINS5_IJSB_SB_SB_EEENS5_IJNSA_ILi0EEESU_SU_EEEEENS5_IJNS4_10UnderscoreESX_SX_EEEEENS4_23SM90_TMA_LOAD_MULTICASTENS4_14ComposedLayoutINS4_7SwizzleILi3ELi4ELi3EEENS4_18smem_ptr_flag_bitsILi16EEENSS_INS5_IJNSA_ILi8EEESG_EEENS5_IJSG_SB_EEEEEEEvNS4_8identityENS4_13SM90_TMA_LOADES1A_vS1B_EENS_8epilogue10collective18CollectiveEpilogueINS1E_23Sm100TmaWarpSpecializedILi3ELi2ELi32ELb1ELb0EEEJSH_NS5_IJNSS_ISF_SB_EENSS_INSA_ILi32EEESB_EEEEESI_SJ_SI_SJ_NS1E_6fusion15FusionCallbacksIS1I_NS1N_17LinearCombinationISI_fSI_fLNS_15FloatRoundStyleE2EEESH_S1M_JEEENS4_5SM1004TMEM4LOAD26SM100_TMEM_LOAD_32dp32b32xES1C_NS11_INS12_ILi2ELi4ELi3EEES15_NSS_INS5_IJS16_S1K_EEENS5_IJS1K_SB_EEEEEEENS4_39AutoVectorizingCopyWithAssumedAlignmentILi128EEENS4_14SM90_TMA_STOREES21_S23_S23_EEEvvEEEEvNT_6ParamsE,"aw",@nobits
	.sectionflags	@""
	.align	16
	.zero		1024


//--------------------- .nv.shared.reserved.0     --------------------------
	.section	.nv.shared.reserved.0,"aw",@nobits
	.weak		__nv_reservedSMEM_offset_0_alias
	.size		__nv_reservedSMEM_offset_0_alias, 0, 64
	.other		__nv_reservedSMEM_offset_0_alias,@"STO_CUDA_RESERVED_SHARED STV_DEFAULT"
__nv_reservedSMEM_offset_0_alias:
	.zero		0
.nv.shared.reserved.0:
	.zero		64
	.weak		__nv_reservedSMEM_tcgen05_partition
	.type		__nv_reservedSMEM_tcgen05_partition,@object
	.size		__nv_reservedSMEM_tcgen05_partition,(.L_0 - __nv_reservedSMEM_tcgen05_partition)
__nv_reservedSMEM_tcgen05_partition:
	.zero		32
.L_0:


//--------------------- .nv.global                --------------------------
	.section	.nv.global,"aw",@nobits
.nv.global:
	.type		_ZN39_INTERNAL_9ed7634f_4_k_cu_c56b64ce_78664cute1_E,@object
	.size		_ZN39_INTERNAL_9ed7634f_4_k_cu_c56b64ce_78664cute1_E,(_ZN39_INTERNAL_9ed7634f_4_k_cu_c56b64ce_78664cuda3std3__45__cpo6cbeginE - _ZN39_INTERNAL_9ed7634f_4_k_cu_c56b64ce_78664cute1_E)
_ZN39_INTERNAL_9ed7634f_4_k_cu_c56b64ce_78664cute1_E:
	.zero		1
	.type		_ZN39_INTERNAL_9ed7634f_4_k_cu_c56b64ce_78664cuda3std3__45__cpo6cbeginE,@object
	.size		_ZN39_INTERNAL_9ed7634f_4_k_cu_c56b64ce_78664cuda3std3__45__cpo6cbeginE,(_ZN39_INTERNAL_9ed7634f_4_k_cu_c56b64ce_78664cuda3std3__48in_placeE - _ZN39_INTERNAL_9ed7634f_4_k_cu_c56b64ce_78664cuda3std3__45__cpo6cbeginE)
_ZN39_INTERNAL_9ed7634f_4_k_cu_c56b64ce_78664cuda3std3__45__cpo6cbeginE:
	.zero		1
	.type		_ZN39_INTERNAL_9ed7634f_4_k_cu_c56b64ce_78664cuda3std3__48in_placeE,@object
	.size		_ZN39_INTERNAL_9ed7634f_4_k_cu_c56b64ce_78664cuda3std3__48in_placeE,(_ZN39_INTERNAL_9ed7634f_4_k_cu_c56b64ce_78664cuda3std6ranges3__45__cpo9iter_moveE - _ZN39_INTERNAL_9ed7634f_4_k_cu_c56b64ce_78664cuda3std3__48in_placeE)
_ZN39_INTERNAL_9ed7634f_4_k_cu_c56b64ce_78664cuda3std3__48in_placeE:
	.zero		1
	.type		_ZN39_INTERNAL_9ed7634f_4_k_cu_c56b64ce_78664cuda3std6ranges3__45__cpo9iter_moveE,@object
	.size		_ZN39_INTERNAL_9ed7634f_4_k_cu_c56b64ce_78664cuda3std6ranges3__45__cpo9iter_moveE,(_ZN39_INTERNAL_9ed7634f_4_k_cu_c56b64ce_78664cuda3std3__45__cpo5beginE - _ZN39_INTERNAL_9ed7634f_4_k_cu_c56b64ce_78664cuda3std6ranges3__45__cpo9iter_moveE)
_ZN39_INTERNAL_9ed7634f_4_k_cu_c56b64ce_78664cuda3std6ranges3__45__cpo9iter_moveE:
	.zero		1
	.type		_ZN39_INTERNAL_9ed7634f_4_k_cu_c56b64ce_78664cuda3std3__45__cpo5beginE,@object
	.size		_ZN39_INTERNAL_9ed7634f_4_k_cu_c56b64ce_78664cuda3std3__45__cpo5beginE,(_ZN39_INTERNAL_9ed7634f_4_k_cu_c56b64ce_78664cuda3std3__441_GLOBAL__N__9ed7634f_4_k_cu_c56b64ce_78666ignoreE - _ZN39_INTERNAL_9ed7634f_4_k_cu_c56b64ce_78664cuda3std3__45__cpo5beginE)
_ZN39_INTERNAL_9ed7634f_4_k_cu_c56b64ce_78664cuda3std3__45__cpo5beginE:
	.zero		1
	.type		_ZN39_INTERNAL_9ed7634f_4_k_cu_c56b64ce_78664cuda3std3__441_GLOBAL__N__9ed7634f_4_k_cu_c56b64ce_78666ignoreE,@object
	.size		_ZN39_INTERNAL_9ed7634f_4_k_cu_c56b64ce_78664cuda3std3__441_GLOBAL__N__9ed7634f_4_k_cu_c56b64ce_78666ignoreE,(_ZN39_INTERNAL_9ed7634f_4_k_cu_c56b64ce_78664cute7productE - _ZN39_INTERNAL_9ed7634f_4_k_cu_c56b64ce_78664cuda3std3__441_GLOBAL__N__9ed7634f_4_k_cu_c56b64ce_78666ignoreE)
_ZN39_INTERNAL_9ed7634f_4_k_cu_c56b64ce_78664cuda3std3__441_GLOBAL__N__9ed7634f_4_k_cu_c56b64ce_78666ignoreE:
	.zero		1
	.type		_ZN39_INTERNAL_9ed7634f_4_k_cu_c56b64ce_78664cute7productE,@object
	.size		_ZN39_INTERNAL_9ed7634f_4_k_cu_c56b64ce_78664cute7productE,(_ZN39_INTERNAL_9ed7634f_4_k_cu_c56b64ce_78664cuda3std3__45__cpo3endE - _ZN39_INTERNAL_9ed7634f_4_k_cu_c56b64ce_78664cute7productE)
_ZN39_INTERNAL_9ed7634f_4_k_cu_c56b64ce_78664cute7productE:
	.zero		1
	.type		_ZN39_INTERNAL_9ed7634f_4_k_cu_c56b64ce_78664cuda3std3__45__cpo3endE,@object
	.size		_ZN39_INTERNAL_9ed7634f_4_k_cu_c56b64ce_78664cuda3std3__45__cpo3endE,(_ZN39_INTERNAL_9ed7634f_4_k_cu_c56b64ce_78664cuda3std3__419piecewise_constructE - _ZN39_INTERNAL_9ed7634f_4_k_cu_c56b64ce_78664cuda3std3__45__cpo3endE)
_ZN39_INTERNAL_9ed7634f_4_k_cu_c56b64ce_78664cuda3std3__45__cpo3endE:
	.zero		1
	.type		_ZN39_INTERNAL_9ed7634f_4_k_cu_c56b64ce_78664cuda3std3__419piecewise_constructE,@object
	.size		_ZN39_INTERNAL_9ed7634f_4_k_cu_c56b64ce_78664cuda3std3__419piecewise_constructE,(_ZN39_INTERNAL_9ed7634f_4_k_cu_c56b64ce_78664cuda3std3__45__cpo4cendE - _ZN39_INTERNAL_9ed7634f_4_k_cu_c56b64ce_78664cuda3std3__419piecewise_constructE)
_ZN39_INTERNAL_9ed7634f_4_k_cu_c56b64ce_78664cuda3std3__419piecewise_constructE:
	.zero		1
	.type		_ZN39_INTERNAL_9ed7634f_4_k_cu_c56b64ce_78664cuda3std3__45__cpo4cendE,@object
	.size		_ZN39_INTERNAL_9ed7634f_4_k_cu_c56b64ce_78664cuda3std3__45__cpo4cendE,(_ZN39_INTERNAL_9ed7634f_4_k_cu_c56b64ce_78664cuda3std6ranges3__45__cpo4swapE - _ZN39_INTERNAL_9ed7634f_4_k_cu_c56b64ce_78664cuda3std3__45__cpo4cendE)
_ZN39_INTERNAL_9ed7634f_4_k_cu_c56b64ce_78664cuda3std3__45__cpo4cendE:
	.zero		1
	.type		_ZN39_INTERNAL_9ed7634f_4_k_cu_c56b64ce_78664cuda3std6ranges3__45__cpo4swapE,@object
	.size		_ZN39_INTERNAL_9ed7634f_4_k_cu_c56b64ce_78664cuda3std6ranges3__45__cpo4swapE,(.L_10 - _ZN39_INTERNAL_9ed7634f_4_k_cu_c56b64ce_78664cuda3std6ranges3__45__cpo4swapE)
_ZN39_INTERNAL_9ed7634f_4_k_cu_c56b64ce_78664cuda3std6ranges3__45__cpo4swapE:
	.zero		1
.L_10:


//--------------------- .nv.constant0._ZN7cutlass13device_kernelINS_4gemm6kernel13GemmUniversalIN4cute5tupleIJiiiiEEENS1_10collective13CollectiveMmaINS1_35MainloopSm100TmaUmmaWarpSpecializedILi4ELi2ELi4ENS5_IJNS4_1CILi1EEENSA_ILi2EEESB_EEEEENS5_IJNSA_ILi128EEENSA_ILi64EEESF_EEENS_10bfloat16_tENS5_IJlSB_lEEESI_SJ_NS4_8TiledMMAINS4_8MMA_AtomIJNS4_20SM100_MMA_F16BF16_SSISI_SI_fLi128ELi64ELNS4_4UMMA5MajorE0ELSO_0ELNSN_7ScaleInE0ELSP_0EEEEEENS4_6LayoutINS5_IJSB_SB_SB_EEENS5_IJNSA_ILi0EEESU_SU_EEEEENS5_IJNS4_10UnderscoreESX_SX_EEEEENS4_23SM90_TMA_LOAD_MULTICASTENS4_14ComposedLayoutINS4_7SwizzleILi3ELi4ELi3EEENS4_18smem_ptr_flag_bitsILi16EEENSS_INS5_IJNSA_ILi8EEESG_EEENS5_IJSG_SB_EEEEEEEvNS4_8identityENS4_13SM90_TMA_LOADES1A_vS1B_EENS_8epilogue10collective18CollectiveEpilogueINS1E_23Sm100TmaWarpSpecializedILi3ELi2ELi32ELb1ELb0EEEJSH_NS5_IJNSS_ISF_SB_EENSS_INSA_ILi32EEESB_EEEEESI_SJ_SI_SJ_NS1E_6fusion15FusionCallbacksIS1I_NS1N_17LinearCombinationISI_fSI_fLNS_15FloatRoundStyleE2EEESH_S1M_JEEENS4_5SM1004TMEM4LOAD26SM100_TMEM_LOAD_32dp32b32xES1C_NS11_INS12_ILi2ELi4ELi3EEES15_NSS_INS5_IJS16_S1K_EEENS5_IJS1K_SB_EEEEEEENS4_39AutoVectorizingCopyWithAssumedAlignmentILi128EEENS4_14SM90_TMA_STOREES21_S23_S23_EEEvvEEEEvNT_6ParamsE --------------------------
	.section	.nv.constant0._ZN7cutlass13device_kernelINS_4gemm6kernel13GemmUniversalIN4cute5tupleIJiiiiEEENS1_10collective13CollectiveMmaINS1_35MainloopSm100TmaUmmaWarpSpecializedILi4ELi2ELi4ENS5_IJNS4_1CILi1EEENSA_ILi2EEESB_EEEEENS5_IJNSA_ILi128EEENSA_ILi64EEESF_EEENS_10bfloat16_tENS5_IJlSB_lEEESI_SJ_NS4_8TiledMMAINS4_8MMA_AtomIJNS4_20SM100_MMA_F16BF16_SSISI_SI_fLi128ELi64ELNS4_4UMMA5MajorE0ELSO_0ELNSN_7ScaleInE0ELSP_0EEEEEENS4_6LayoutINS5_IJSB_SB_SB_EEENS5_IJNSA_ILi0EEESU_SU_EEEEENS5_IJNS4_10UnderscoreESX_SX_EEEEENS4_23SM90_TMA_LOAD_MULTICASTENS4_14ComposedLayoutINS4_7SwizzleILi3ELi4ELi3EEENS4_18smem_ptr_flag_bitsILi16EEENSS_INS5_IJNSA_ILi8EEESG_EEENS5_IJSG_SB_EEEEEEEvNS4_8identityENS4_13SM90_TMA_LOADES1A_vS1B_EENS_8epilogue10collective18CollectiveEpilogueINS1E_23Sm100TmaWarpSpecializedILi3ELi2ELi32ELb1ELb0EEEJSH_NS5_IJNSS_ISF_SB_EENSS_INSA_ILi32EEESB_EEEEESI_SJ_SI_SJ_NS1E_6fusion15FusionCallbacksIS1I_NS1N_17LinearCombinationISI_fSI_fLNS_15FloatRoundStyleE2EEESH_S1M_JEEENS4_5SM1004TMEM4LOAD26SM100_TMEM_LOAD_32dp32b32xES1C_NS11_INS12_ILi2ELi4ELi3EEES15_NSS_INS5_IJS16_S1K_EEENS5_IJS1K_SB_EEEEEEENS4_39AutoVectorizingCopyWithAssumedAlignmentILi128EEENS4_14SM90_TMA_STOREES21_S23_S23_EEEvvEEEEvNT_6ParamsE,"a",@progbits
	.sectionflags	@""
	.align	4
.nv.constant0._ZN7cutlass13device_kernelINS_4gemm6kernel13GemmUniversalIN4cute5tupleIJiiiiEEENS1_10collective13CollectiveMmaINS1_35MainloopSm100TmaUmmaWarpSpecializedILi4ELi2ELi4ENS5_IJNS4_1CILi1EEENSA_ILi2EEESB_EEEEENS5_IJNSA_ILi128EEENSA_ILi64EEESF_EEENS_10bfloat16_tENS5_IJlSB_lEEESI_SJ_NS4_8TiledMMAINS4_8MMA_AtomIJNS4_20SM100_MMA_F16BF16_SSISI_SI_fLi128ELi64ELNS4_4UMMA5MajorE0ELSO_0ELNSN_7ScaleInE0ELSP_0EEEEEENS4_6LayoutINS5_IJSB_SB_SB_EEENS5_IJNSA_ILi0EEESU_SU_EEEEENS5_IJNS4_10UnderscoreESX_SX_EEEEENS4_23SM90_TMA_LOAD_MULTICASTENS4_14ComposedLayoutINS4_7SwizzleILi3ELi4ELi3EEENS4_18smem_ptr_flag_bitsILi16EEENSS_INS5_IJNSA_ILi8EEESG_EEENS5_IJSG_SB_EEEEEEEvNS4_8identityENS4_13SM90_TMA_LOADES1A_vS1B_EENS_8epilogue10collective18CollectiveEpilogueINS1E_23Sm100TmaWarpSpecializedILi3ELi2ELi32ELb1ELb0EEEJSH_NS5_IJNSS_ISF_SB_EENSS_INSA_ILi32EEESB_EEEEESI_SJ_SI_SJ_NS1E_6fusion15FusionCallbacksIS1I_NS1N_17LinearCombinationISI_fSI_fLNS_15FloatRoundStyleE2EEESH_S1M_JEEENS4_5SM1004TMEM4LOAD26SM100_TMEM_LOAD_32dp32b32xES1C_NS11_INS12_ILi2ELi4ELi3EEES15_NSS_INS5_IJS16_S1K_EEENS5_IJS1K_SB_EEEEEEENS4_39AutoVectorizingCopyWithAssumedAlignmentILi128EEENS4_14SM90_TMA_STOREES21_S23_S23_EEEvvEEEEvNT_6ParamsE:
	.zero		2944


//--------------------- SYMBOLS --------------------------

	.type		.nv.reservedSmem.offset0,@object
	.size		.nv.reservedSmem.offset0,0x4
	.type		.nv.reservedSmem.cap,@object
	.size		.nv.reservedSmem.cap,0x4
	.type		__assertfail,@function
